def gluon_mma(
    a_ptr,
    b_ptr,
    c_ptr,
    M: gl.constexpr,
    N: gl.constexpr,
    K: gl.constexpr,
    BLK_A: gl.constexpr,
    BLK_B: gl.constexpr,
    SHARED_A: gl.constexpr,
    SHARED_B: gl.constexpr,
    ACC_LAYOUT: gl.constexpr,
    TMEM_LAYOUT: gl.constexpr,
    USE_TCGEN05: gl.constexpr,
    IS_ASYNC: gl.constexpr,
):
    offs_m = gl.arange(0, M, layout=gl.SliceLayout(1, BLK_A))
    offs_ka = gl.arange(0, K, layout=gl.SliceLayout(0, BLK_A))
    offs_kb = gl.arange(0, K, layout=gl.SliceLayout(1, BLK_B))
    offs_n = gl.arange(0, N, layout=gl.SliceLayout(0, BLK_B))
    a = gl.load(a_ptr + offs_m[:, None] * K + offs_ka[None, :])
    b = gl.load(b_ptr + offs_kb[:, None] * N + offs_n[None, :])
    a_smem = gl.allocate_shared_memory(a.dtype, [M, K], SHARED_A, a)
    b_smem = gl.allocate_shared_memory(b.dtype, [K, N], SHARED_B, b)

    if USE_TCGEN05:
        fence_async_shared()
        bar = gl.allocate_shared_memory(gl.int64, [1], mbarrier.MBarrierLayout())
        mbarrier.init(bar, count=1)
        acc_tmem = allocate_tensor_memory(gl.float32, [M, N], TMEM_LAYOUT)
        tcgen05_mma(a_smem, b_smem, acc_tmem, use_acc=False)
        tcgen05_commit(bar)
        mbarrier.wait(bar, phase=0)
        mbarrier.invalidate(bar)
        acc = acc_tmem.load(ACC_LAYOUT)
    else:
        acc = gl.zeros([M, N], dtype=gl.float32, layout=ACC_LAYOUT)
        acc = hopper.warpgroup_mma(a_smem, b_smem, acc, is_async=IS_ASYNC)
        if IS_ASYNC:
            acc = hopper.warpgroup_mma_wait(num_outstanding=0, deps=[acc])

    out_layout: gl.constexpr = gl.BlockedLayout(
        [1, 1], [1, 32], [gl.num_warps(), 1], [1, 0]
    )
    acc = gl.convert_layout(acc, out_layout)
    offs_cm = gl.arange(0, M, layout=gl.SliceLayout(1, out_layout))
    offs_cn = gl.arange(0, N, layout=gl.SliceLayout(0, out_layout))
    gl.store(c_ptr + offs_cm[:, None] * N + offs_cn[None, :], acc)

# config = {"BLOCK_K": 64, "BLOCK_M": 256, "BLOCK_N": 128, "arch": "sm_100", "dtype": "fp8e4m3", "is_async": 1, "num_warps": 4}
# arch = sm_100


// ===== COMPILED SASS (sm_100a) =====

	.target	sm_100a

	.elftype	@"ET_EXEC"


//--------------------- .note.nv.tkinfo           --------------------------
	.section	.note.nv.tkinfo,"",@"SHT_NOTE"
	.sectionflags	@"SHF_NOTE_NV_TKINFO"
	.tkinfo
        /*0018*/ 	.word	0x00000081
        /*0030*/ 	.string	""
        /*0030*/ 	.string	"ptxas-blackwell"
        /*0030*/ 	.string	"Cuda compilation tools, release 12.9, V12.9.86"
        /*0030*/ 	.string	"Build cuda_12.9.r12.9/compiler.36037853_0"
        /*0030*/ 	.string	"-v  -suppress-debug-info  -lineinfo  -arch sm_100a "



//--------------------- .note.nv.cuver            --------------------------
	.section	.note.nv.cuver,"",@"SHT_NOTE"
	.sectionflags	@"SHF_NOTE_NV_CUVER"
        /*0018*/ 	.short	0x0001
        /*001a*/ 	.short	0x0064
        /*001c*/ 	.short	0x0001
        /*001e*/ 	.short	0x0000
        /*0020*/ 	.short	0x0001
        /*0022*/ 	.short	0x0000


//--------------------- .nv.info                  --------------------------
	.section	.nv.info,"",@"SHT_CUDA_INFO"
	.align	4


	//----- nvinfo : EIATTR_REGCOUNT
	.align		4
        /*0000*/ 	.byte	0x04, 0x2f
        /*0002*/ 	.short	(.L_4 - .L_3)
	.align		4
.L_3:
        /*0004*/ 	.word	index@(gluon_mma)
        /*0008*/ 	.word	0x000000ff


	//----- nvinfo : EIATTR_FRAME_SIZE
	.align		4
.L_4:
        /*000c*/ 	.byte	0x04, 0x11
        /*000e*/ 	.short	(.L_6 - .L_5)
	.align		4
.L_5:
        /*0010*/ 	.word	index@($__internal_2_$__cuda_sm10x_tcgen05_guardrail_trap_unallocated_columns_being_dealloced)
        /*0014*/ 	.word	0x00000200


	//----- nvinfo : EIATTR_FRAME_SIZE
	.align		4
.L_6:
        /*0018*/ 	.byte	0x04, 0x11
        /*001a*/ 	.short	(.L_8 - .L_7)
	.align		4
.L_7:
        /*001c*/ 	.word	index@($__internal_1_$__cuda_sm10x_tcgen05_guardrail_trap_phase_invalid_during_alloc)
        /*0020*/ 	.word	0x00000200


	//----- nvinfo : EIATTR_FRAME_SIZE
	.align		4
.L_8:
        /*0024*/ 	.byte	0x04, 0x11
        /*0026*/ 	.short	(.L_10 - .L_9)
	.align		4
.L_9:
        /*0028*/ 	.word	index@($__internal_0_$__cuda_sm10x_tcgen05_guardrail_trap_col_being_dealloced_not_returned_by_alloc)
        /*002c*/ 	.word	0x00000200


	//----- nvinfo : EIATTR_FRAME_SIZE
	.align		4
.L_10:
        /*0030*/ 	.byte	0x04, 0x11
        /*0032*/ 	.short	(.L_12 - .L_11)
	.align		4
.L_11:
        /*0034*/ 	.word	index@(gluon_mma)
        /*0038*/ 	.word	0x00000200


	//----- nvinfo : EIATTR_MIN_STACK_SIZE
	.align		4
.L_12:
        /*003c*/ 	.byte	0x04, 0x12
        /*003e*/ 	.short	(.L_14 - .L_13)
	.align		4
.L_13:
        /*0040*/ 	.word	index@(gluon_mma)
        /*0044*/ 	.word	0x00000200
.L_14:


//--------------------- .nv.info.gluon_mma        --------------------------
	.section	.nv.info.gluon_mma,"",@"SHT_CUDA_INFO"
	.sectionflags	@""
	.align	4


	//----- nvinfo : EIATTR_CUDA_API_VERSION
	.align		4
        /*0000*/ 	.byte	0x04, 0x37
        /*0002*/ 	.short	(.L_16 - .L_15)
.L_15:
        /*0004*/ 	.word	0x00000081


	//----- nvinfo : EIATTR_KPARAM_INFO
	.align		4
.L_16:
        /*0008*/ 	.byte	0x04, 0x17
        /*000a*/ 	.short	(.L_18 - .L_17)
.L_17:
        /*000c*/ 	.word	0x00000000
        /*0010*/ 	.short	0x0004
        /*0012*/ 	.short	0x0020
        /*0014*/ 	.byte	0x00, 0xf4, 0x21, 0x00


	//----- nvinfo : EIATTR_KPARAM_INFO
	.align		4
.L_18:
        /*0018*/ 	.byte	0x04, 0x17
        /*001a*/ 	.short	(.L_20 - .L_19)
.L_19:
        /*001c*/ 	.word	0x00000000
        /*0020*/ 	.short	0x0003
        /*0022*/ 	.short	0x0018
        /*0024*/ 	.byte	0x00, 0xf4, 0x21, 0x00


	//----- nvinfo : EIATTR_KPARAM_INFO
	.align		4
.L_20:
        /*0028*/ 	.byte	0x04, 0x17
        /*002a*/ 	.short	(.L_22 - .L_21)
.L_21:
        /*002c*/ 	.word	0x00000000
        /*0030*/ 	.short	0x0002
        /*0032*/ 	.short	0x0010
        /*0034*/ 	.byte	0x00, 0xf4, 0x21, 0x00


	//----- nvinfo : EIATTR_KPARAM_INFO
	.align		4
.L_22:
        /*0038*/ 	.byte	0x04, 0x17
        /*003a*/ 	.short	(.L_24 - .L_23)
.L_23:
        /*003c*/ 	.word	0x00000000
        /*0040*/ 	.short	0x0001
        /*0042*/ 	.short	0x0008
        /*0044*/ 	.byte	0x00, 0xf4, 0x21, 0x00


	//----- nvinfo : EIATTR_KPARAM_INFO
	.align		4
.L_24:
        /*0048*/ 	.byte	0x04, 0x17
        /*004a*/ 	.short	(.L_26 - .L_25)
.L_25:
        /*004c*/ 	.word	0x00000000
        /*0050*/ 	.short	0x0000
        /*0052*/ 	.short	0x0000
        /*0054*/ 	.byte	0x00, 0xf4, 0x21, 0x00


	//----- nvinfo : EIATTR_AT_ENTRY_FRAGMENTS
	.align		4
.L_26:
        /*0058*/ 	.byte	0x04, 0x4f
        /*005a*/ 	.short	(.L_28 - .L_27)


	//   ....[0]....
.L_27:
        /*005c*/ 	.word	0x00000004


	//----- nvinfo : EIATTR_RESERVED_SMEM_USED
	.align		4
.L_28:
        /*0060*/ 	.byte	0x01, 0x41
	.zero		2


	//----- nvinfo : EIATTR_SPARSE_MMA_MASK
	.align		4
        /*0064*/ 	.byte	0x03, 0x50
        /*0066*/ 	.short	0x0000


	//----- nvinfo : EIATTR_TCGEN05_1CTA_USED
	.align		4
        /*0068*/ 	.byte	0x01, 0x51
	.zero		2


	//----- nvinfo : EIATTR_MAXREG_COUNT
	.align		4
        /*006c*/ 	.byte	0x03, 0x1b
        /*006e*/ 	.short	0x00ff


	//----- nvinfo : EIATTR_NUM_BARRIERS
	.align		4
        /*0070*/ 	.byte	0x02, 0x4c
        /*0072*/ 	.byte	0x01
	.zero		1


	//----- nvinfo : EIATTR_ANNOTATIONS
	.align		4
        /*0074*/ 	.byte	0x04, 0x55
        /*0076*/ 	.short	(.L_30 - .L_29)


	//   ....[0]....
.L_29:
        /*0078*/ 	.word	0x00000001
        /*007c*/ 	.byte	0x50, 0x3b, 0x00, 0x00, 0x01, 0x00, 0x00, 0x00, 0x90, 0x3b, 0x00, 0x00, 0x01, 0x00, 0x00, 0x00
        /* <DEDUP_REMOVED lines=78> */
        /*056c*/ 	.byte	0xc0, 0x80, 0x00, 0x00, 0x01, 0x00, 0x00, 0x00, 0xd0, 0x80, 0x00, 0x00


	//----- nvinfo : EIATTR_INT_WARP_WIDE_INSTR_OFFSETS
	.align		4
.L_30:
        /*0578*/ 	.byte	0x04, 0x31
        /*057a*/ 	.short	(.L_32 - .L_31)


	//   ....[0]....
.L_31:
        /*057c*/ 	.word	0x00002880


	//   ....[1]....
        /*0580*/ 	.word	0x00002890


	//   ....[2]....
        /*0584*/ 	.word	0x00003760


	//   ....[3]....
        /*0588*/ 	.word	0x00003770


	//   ....[4]....
        /*058c*/ 	.word	0x000084c0


	//   ....[5]....
        /*0590*/ 	.word	0x00008510


	//----- nvinfo : EIATTR_COOP_GROUP_MASK_REGIDS
	.align		4
.L_32:
        /*0594*/ 	.byte	0x04, 0x29
        /*0596*/ 	.short	(.L_34 - .L_33)


	//   ....[0]....
.L_33:
        /*0598*/ 	.word	0xffffffff


	//   ....[1]....
        /*059c*/ 	.word	0xffffffff


	//   ....[2]....
        /*05a0*/ 	.word	0xffffffff


	//   ....[3]....
        /*05a4*/ 	.word	0xffffffff


	//----- nvinfo : EIATTR_COOP_GROUP_INSTR_OFFSETS
	.align		4
.L_34:
        /*05a8*/ 	.byte	0x04, 0x28
        /*05aa*/ 	.short	(.L_36 - .L_35)


	//   ....[0]....
.L_35:
        /*05ac*/ 	.word	0x00000060


	//   ....[1]....
        /*05b0*/ 	.word	0x00000320


	//   ....[2]....
        /*05b4*/ 	.word	0x00008350


	//   ....[3]....
        /*05b8*/ 	.word	0x000085c0


	//----- nvinfo : EIATTR_VRC_CTA_INIT_COUNT
	.align		4
.L_36:
        /*05bc*/ 	.byte	0x02, 0x4a
        /*05be*/ 	.byte	0x80
	.zero		1


	//----- nvinfo : EIATTR_MBARRIER_INSTR_OFFSETS
	.align		4
        /*05c0*/ 	.byte	0x04, 0x39
        /*05c2*/ 	.short	(.L_38 - .L_37)


	//   ....[0]....
.L_37:
        /*05c4*/ 	.word	0x00003510
        /*05c8*/ 	.word	0x000000ff
        /*05cc*/ 	.word	0x00006000
        /*05d0*/ 	.short	0x0100
        /*05d2*/ 	.byte	0x0c
	.zero		1


	//   ....[1]....
        /*05d4*/ 	.word	0x000037e0
        /*05d8*/ 	.word	0x000000ff
        /*05dc*/ 	.word	0x00006000
        /*05e0*/ 	.short	0x010a
        /*05e2*/ 	.byte	0x0c
	.zero		1


	//   ....[2]....
        /*05e4*/ 	.word	0x00003950
        /*05e8*/ 	.word	0x000000ff
        /*05ec*/ 	.word	0x00006000
        /*05f0*/ 	.short	0x0108
        /*05f2*/ 	.byte	0x0c
	.zero		1


	//   ....[3]....
        /*05f4*/ 	.word	0x000085e0
        /*05f8*/ 	.word	0x000000ff
        /*05fc*/ 	.word	0x00006000
        /*0600*/ 	.short	0x010a
        /*0602*/ 	.byte	0x0c
	.zero		1


	//----- nvinfo : EIATTR_NUM_MBARRIERS
	.align		4
.L_38:
        /*0604*/ 	.byte	0x03, 0x38
        /*0606*/ 	.short	0x0001


	//----- nvinfo : EIATTR_EXIT_INSTR_OFFSETS
	.align		4
        /*0608*/ 	.byte	0x04, 0x1c
        /*060a*/ 	.short	(.L_40 - .L_39)


	//   ....[0]....
.L_39:
        /*060c*/ 	.word	0x000085d0


	//----- nvinfo : EIATTR_REQNTID
	.align		4
.L_40:
        /*0610*/ 	.byte	0x04, 0x10
        /*0612*/ 	.short	(.L_42 - .L_41)
.L_41:
        /*0614*/ 	.word	0x00000080
        /*0618*/ 	.word	0x00000001
        /*061c*/ 	.word	0x00000001


	//----- nvinfo : EIATTR_CRS_STACK_SIZE
	.align		4
.L_42:
        /*0620*/ 	.byte	0x04, 0x1e
        /*0622*/ 	.short	(.L_44 - .L_43)
.L_43:
        /*0624*/ 	.word	0x00000000


	//----- nvinfo : EIATTR_CBANK_PARAM_SIZE
	.align		4
.L_44:
        /*0628*/ 	.byte	0x03, 0x19
        /*062a*/ 	.short	0x0028


	//----- nvinfo : EIATTR_PARAM_CBANK
	.align		4
        /*062c*/ 	.byte	0x04, 0x0a
        /*062e*/ 	.short	(.L_46 - .L_45)
	.align		4
.L_45:
        /*0630*/ 	.word	index@(.nv.constant0.gluon_mma)
        /*0634*/ 	.short	0x0380
        /*0636*/ 	.short	0x0028


	//----- nvinfo : EIATTR_SW_WAR
	.align		4
.L_46:
        /*0638*/ 	.byte	0x04, 0x36
        /*063a*/ 	.short	(.L_48 - .L_47)
.L_47:
        /*063c*/ 	.word	0x00000008
.L_48:


//--------------------- .nv.compat                --------------------------
	.section	.nv.compat,"",@"SHT_CUDA_COMPAT_INFO"
	.align	4
        /*0000*/ 	.byte	0x02, 0x02, 0x02, 0x00, 0x02, 0x05, 0x05, 0x00, 0x02, 0x03, 0x00, 0x00, 0x02, 0x06, 0x01, 0x00


//--------------------- .nv.callgraph             --------------------------
	.section	.nv.callgraph,"",@"SHT_CUDA_CALLGRAPH"
	.align	4
	.sectionentsize	8
	.align		4
        /*0000*/ 	.word	0x00000000
	.align		4
        /*0004*/ 	.word	0xffffffff
	.align		4
        /*0008*/ 	.word	0x00000000
	.align		4
        /*000c*/ 	.word	0xfffffffe
	.align		4
        /*0010*/ 	.word	0x00000000
	.align		4
        /*0014*/ 	.word	0xfffffffd
	.align		4
        /*0018*/ 	.word	0x00000000
	.align		4
        /*001c*/ 	.word	0xfffffffc


//--------------------- .text.gluon_mma           --------------------------
	.section	.text.gluon_mma,"ax",@progbits
	.align	128
        .global         gluon_mma
        .type           gluon_mma,@function
        .size           gluon_mma,(.L_x_15 - gluon_mma)
        .other          gluon_mma,@"STO_CUDA_ENTRY STV_DEFAULT"
gluon_mma:
.text.gluon_mma:
[----:B------:R-:W0:Y:S01]  /*0000*/  LDC R1, c[0x0][0x37c] ;  /* 0x0000df00ff017b82 */ /* 0x000e220000000800 */
[----:B------:R-:W1:Y:S01]  /*0010*/  S2R R203, SR_TID.X ;  /* 0x0000000000cb7919 */ /* 0x000e620000002100 */
[----:B0-----:R-:W-:Y:S01]  /*0020*/  VIADD R1, R1, 0xfffffe00 ;  /* 0xfffffe0001017836 */ /* 0x001fe20000000000 */
[----:B-1----:R-:W-:-:S13]  /*0030*/  ISETP.GE.U32.AND P1, PT, R203, 0x20, PT ;  /* 0x00000020cb00780c */ /* 0x002fda0003f26070 */
[----:B------:R-:W-:Y:S05]  /*0040*/  @P1 BRA `(.L_x_0) ;  /* 0x0000000000b81947 */ /* 0x000fea0003800000 */
[----:B------:R-:W0:Y:S01]  /*0050*/  S2UR UR6, SR_CgaCtaId ;  /* 0x00000000000679c3 */ /* 0x000e220000008800 */
[----:B------:R-:W-:Y:S01]  /*0060*/  NOP ;  /* 0x0000000000007918 */ /* 0x000fe20000000000 */
[----:B------:R-:W-:Y:S02]  /*0070*/  UMOV UR4, 0x40 ;  /* 0x0000004000047882 */ /* 0x000fe40000000000 */
[----:B0-----:R-:W-:-:S09]  /*0080*/  ULEA UR4, UR6, UR4, 0x18 ;  /* 0x0000000406047291 */ /* 0x001fd2000f8ec0ff */
[----:B------:R-:W0:Y:S01]  /*0090*/  LDS.U8 R0, [UR4] ;  /* 0x00000004ff007984 */ /* 0x000e220008000000 */
[----:B------:R-:W-:Y:S02]  /*00a0*/  UMOV UR4, 0x400 ;  /* 0x0000040000047882 */ /* 0x000fe40000000000 */
[----:B------:R-:W-:Y:S01]  /*00b0*/  ULEA UR4, UR6, UR4, 0x18 ;  /* 0x0000000406047291 */ /* 0x000fe2000f8ec0ff */
[----:B0-----:R-:W-:-:S13]  /*00c0*/  ISETP.NE.AND P0, PT, R0, RZ, PT ;  /* 0x000000ff0000720c */ /* 0x001fda0003f05270 */
[----:B------:R-:W-:Y:S05]  /*00d0*/  @P0 BRA `(.L_x_1) ;  /* 0x00000000007c0947 */ /* 0x000fea0003800000 */
[----:B------:R-:W-:-:S13]  /*00e0*/  ELECT P0, URZ, PT ;  /* 0x0000000000ff782f */ /* 0x000fda0003800000 */
[----:B------:R-:W-:Y:S05]  /*00f0*/  @!P0 BRA `(.L_x_2) ;  /* 0x0000000000848947 */ /* 0x000fea0003800000 */
[----:B------:R-:W-:Y:S01]  /*0100*/  UMOV UR5, 0x8 ;  /* 0x0000000800057882 */ /* 0x000fe20000000000 */
[----:B------:R-:W-:Y:S02]  /*0110*/  IMAD.MOV.U32 R4, RZ, RZ, 0x1 ;  /* 0x00000001ff047424 */ /* 0x000fe400078e00ff */
[----:B------:R-:W-:Y:S02]  /*0120*/  IMAD.MOV.U32 R5, RZ, RZ, 0xff ;  /* 0x000000ffff057424 */ /* 0x000fe400078e00ff */
[----:B------:R-:W-:Y:S04]  /*0130*/  DEPBAR.LE SB0, 0x36 ;  /* 0x00008d800000791a */ /* 0x000fe80000000000 */
[----:B------:R-:W0:Y:S02]  /*0140*/  UTCATOMSWS.FIND_AND_SET.ALIGN UP0, UR5, UR5 ;  /* 0x00000005000575e3 */ /* 0x000e240008000800 */
[----:B0-----:R-:W-:-:S04]  /*0150*/  PLOP3.LUT P0, PT, PT, PT, UP0, 0x80, 0x8 ;  /* 0x000000000008781c */ /* 0x001fc80003f0f008 */
[----:B------:R-:W-:-:S04]  /*0160*/  SEL R0, RZ, 0xffffffff, !P0 ;  /* 0xffffffffff007807 */ /* 0x000fc80004000000 */
[----:B------:R-:W-:Y:S01]  /*0170*/  ISETP.NE.AND P0, PT, R0, RZ, PT ;  /* 0x000000ff0000720c */ /* 0x000fe20003f05270 */
[----:B------:R-:W-:-:S12]  /*0180*/  IMAD.U32 R0, RZ, RZ, UR5 ;  /* 0x00000005ff007e24 */ /* 0x000fd8000f8e00ff */
[----:B------:R-:W-:Y:S05]  /*0190*/  @P0 BRA `(.L_x_3) ;  /* 0x0000000000240947 */ /* 0x000fea0003800000 */
.L_x_4:
[----:B------:R-:W-:Y:S05]  /*01a0*/  NANOSLEEP 0x64 ;  /* 0x000000640000795d */ /* 0x000fea0003800000 */
[----:B------:R-:W-:-:S05]  /*01b0*/  UMOV UR5, 0x8 ;  /* 0x0000000800057882 */ /* 0x000fca0000000000 */
[----:B------:R-:W-:Y:S04]  /*01c0*/  DEPBAR.LE SB0, 0x36 ;  /* 0x00008d800000791a */ /* 0x000fe80000000000 */
[----:B------:R-:W0:Y:S02]  /*01d0*/  UTCATOMSWS.FIND_AND_SET.ALIGN UP0, UR5, UR5 ;  /* 0x00000005000575e3 */ /* 0x000e240008000800 */
[----:B0-----:R-:W-:-:S04]  /*01e0*/  PLOP3.LUT P0, PT, PT, PT, UP0, 0x80, 0x8 ;  /* 0x000000000008781c */ /* 0x001fc80003f0f008 */
[----:B------:R-:W-:-:S04]  /*01f0*/  SEL R0, RZ, 0xffffffff, !P0 ;  /* 0xffffffffff007807 */ /* 0x000fc80004000000 */
[----:B------:R-:W-:Y:S01]  /*0200*/  ISETP.NE.AND P0, PT, R0, RZ, PT ;  /* 0x000000ff0000720c */ /* 0x000fe20003f05270 */
[----:B------:R-:W-:-:S12]  /*0210*/  IMAD.U32 R0, RZ, RZ, UR5 ;  /* 0x00000005ff007e24 */ /* 0x000fd8000f8e00ff */
[----:B------:R-:W-:Y:S05]  /*0220*/  @!P0 BRA `(.L_x_4) ;  /* 0xfffffffc00dc8947 */ /* 0x000fea000383ffff */
.L_x_3:
[C---:B------:R-:W-:Y:S01]  /*0230*/  VIADD R3, R0.reuse, 0x10 ;  /* 0x0000001000037836 */ /* 0x040fe20000000000 */
[----:B------:R-:W-:Y:S01]  /*0240*/  UMOV UR5, 0x50 ;  /* 0x0000005000057882 */ /* 0x000fe20000000000 */
[----:B------:R-:W-:Y:S01]  /*0250*/  SHF.L.U32 R2, R5, R0, RZ ;  /* 0x0000000005027219 */ /* 0x000fe200000006ff */
[----:B------:R-:W-:Y:S01]  /*0260*/  ULEA UR5, UR6, UR5, 0x18 ;  /* 0x0000000506057291 */ /* 0x000fe2000f8ec0ff */
[----:B------:R-:W-:Y:S01]  /*0270*/  IMAD.SHL.U32 R0, R0, 0x20, RZ ;  /* 0x0000002000007824 */ /* 0x000fe200078e00ff */
[----:B------:R-:W-:-:S04]  /*0280*/  SHF.L.U32 R3, R4, R3, RZ ;  /* 0x0000000304037219 */ /* 0x000fc800000006ff */
[----:B------:R-:W-:-:S05]  /*0290*/  LOP3.LUT R2, R3, R2, RZ, 0xfc, !PT ;  /* 0x0000000203027212 */ /* 0x000fca00078efcff */
[----:B------:R0:W-:Y:S04]  /*02a0*/  ATOMS.OR RZ, [UR5], R2 ;  /* 0x00000002ffff798c */ /* 0x0001e8000b000005 */
[----:B------:R0:W-:Y:S01]  /*02b0*/  STS [UR4], R0 ;  /* 0x00000000ff007988 */ /* 0x0001e20008000804 */
[----:B------:R-:W-:Y:S05]  /*02c0*/  BRA `(.L_x_2) ;  /* 0x0000000000107947 */ /* 0x000fea0003800000 */
.L_x_1:
[----:B------:R-:W-:Y:S01]  /*02d0*/  IMAD.MOV.U32 R0, RZ, RZ, -0x1 ;  /* 0xffffffffff007424 */ /* 0x000fe200078e00ff */
[----:B------:R-:W-:-:S04]  /*02e0*/  MOV R2, 0x310 ;  /* 0x0000031000027802 */ /* 0x000fc80000000f00 */
[----:B------:R0:W-:Y:S03]  /*02f0*/  STS [UR4], R0 ;  /* 0x00000000ff007988 */ /* 0x0001e60008000804 */
[----:B0-----:R-:W-:Y:S05]  /*0300*/  CALL.REL.NOINC `($__internal_1_$__cuda_sm10x_tcgen05_guardrail_trap_phase_invalid_during_alloc) ;  /* 0x0000008000cc7944 */ /* 0x001fea0003c00000 */
.L_x_2:
[----:B------:R-:W-:Y:S05]  /*0310*/  WARPSYNC.ALL ;  /* 0x0000000000007948 */ /* 0x000fea0003800000 */
[----:B------:R-:W-:Y:S01]  /*0320*/  NOP ;  /* 0x0000000000007918 */ /* 0x000fe20000000000 */
.L_x_0:
[----:B------:R-:W1:Y:S08]  /*0330*/  S2UR UR6, SR_CgaCtaId ;  /* 0x00000000000679c3 */ /* 0x000e700000008800 */
[----:B------:R-:W-:Y:S01]  /*0340*/  BAR.SYNC.DEFER_BLOCKING 0x0 ;  /* 0x0000000000007b1d */ /* 0x000fe20000010000 */
[----:B------:R-:W-:Y:S02]  /*0350*/  LOP3.LUT R202, R203, 0x60, RZ, 0xc0, !PT ;  /* 0x00000060cbca7812 */ /* 0x000fe400078ec0ff */
[----:B------:R-:W-:-:S02]  /*0360*/  SHF.R.U32.HI R66, RZ, 0x5, R203 ;  /* 0x00000005ff427819 */ /* 0x000fc400000116cb */
[----:B0-----:R-:W-:Y:S01]  /*0370*/  LOP3.LUT R2, R203, 0x1f, RZ, 0xc0, !PT ;  /* 0x0000001fcb027812 */ /* 0x001fe200078ec0ff */
[----:B------:R-:W-:Y:S02]  /*0380*/  UMOV UR4, 0x400 ;  /* 0x0000040000047882 */ /* 0x000fe40000000000 */
[----:B------:R-:W0:Y:S01]  /*0390*/  LDC.64 R60, c[0x0][0x380] ;  /* 0x0000e000ff3c7b82 */ /* 0x000e220000000a00 */
[----:B------:R-:W2:Y:S01]  /*03a0*/  LDCU.64 UR14, c[0x0][0x358] ;  /* 0x00006b00ff0e77ac */ /* 0x000ea20008000a00 */
[----:B------:R-:W-:-:S04]  /*03b0*/  SGXT.U32 R66, R66, 0x2 ;  /* 0x000000024242781a */ /* 0x000fc80000000000 */
[----:B------:R-:W-:Y:S02]  /*03c0*/  LOP3.LUT R3, R66, 0x4, RZ, 0xfc, !PT ;  /* 0x0000000442037812 */ /* 0x000fe400078efcff */
[----:B------:R-:W3:Y:S01]  /*03d0*/  LDC.64 R82, c[0x0][0x388] ;  /* 0x0000e200ff527b82 */ /* 0x000ee20000000a00 */
[----:B-1----:R-:W-:Y:S01]  /*03e0*/  ULEA UR12, UR6, UR4, 0x18 ;  /* 0x00000004060c7291 */ /* 0x002fe2000f8ec0ff */
[----:B0-----:R-:W-:-:S08]  /*03f0*/  LEA R5, P0, R202, R60, 0x1 ;  /* 0x0000003cca057211 */ /* 0x001fd000078008ff */
[----:B------:R-:W0:Y:S01]  /*0400*/  LDS R114, [UR12] ;  /* 0x0000000cff727984 */ /* 0x000e220008000800 */
[----:B------:R-:W-:Y:S02]  /*0410*/  LOP3.LUT R196, R66, 0x8, RZ, 0xfc, !PT ;  /* 0x0000000842c47812 */ /* 0x000fe400078efcff */
[----:B------:R-:W-:Y:S02]  /*0420*/  IADD3 R4, P2, PT, R2, R5, RZ ;  /* 0x0000000502047210 */ /* 0x000fe40007f5e0ff */
[----:B------:R-:W-:Y:S02]  /*0430*/  LEA.HI.X R0, R202, R61, RZ, 0x1, P0 ;  /* 0x0000003dca007211 */ /* 0x000fe400000f0cff */
[-C--:B------:R-:W-:Y:S02]  /*0440*/  LEA R9, P0, R3, R60.reuse, 0x6 ;  /* 0x0000003c03097211 */ /* 0x080fe400078030ff */
[----:B------:R-:W-:Y:S01]  /*0450*/  LOP3.LUT R199, R66, 0xc, RZ, 0xfc, !PT ;  /* 0x0000000c42c77812 */ /* 0x000fe200078efcff */
[----:B------:R-:W-:Y:S01]  /*0460*/  IMAD.X R5, RZ, RZ, R0, P2 ;  /* 0x000000ffff057224 */ /* 0x000fe200010e0600 */
[----:B------:R-:W-:Y:S01]  /*0470*/  BAR.SYNC.DEFER_BLOCKING 0x0 ;  /* 0x0000000000007b1d */ /* 0x000fe20000010000 */
[----:B------:R-:W-:-:S02]  /*0480*/  LEA R7, P2, R196, R60, 0x6 ;  /* 0x0000003cc4077211 */ /* 0x000fc400078430ff */
[----:B------:R-:W-:Y:S02]  /*0490*/  LOP3.LUT R198, R66, 0x10, RZ, 0xfc, !PT ;  /* 0x0000001042c67812 */ /* 0x000fe400078efcff */
[C---:B------:R-:W-:Y:S02]  /*04a0*/  IADD3 R6, P3, PT, R2.reuse, R9, RZ ;  /* 0x0000000902067210 */ /* 0x040fe40007f7e0ff */
[----:B------:R-:W-:Y:S02]  /*04b0*/  LEA.HI.X R10, R3, R61, RZ, 0x6, P0 ;  /* 0x0000003d030a7211 */ /* 0x000fe400000f34ff */
[-C--:B------:R-:W-:Y:S02]  /*04c0*/  LEA R9, P0, R199, R60.reuse, 0x6 ;  /* 0x0000003cc7097211 */ /* 0x080fe400078030ff */
[----:B------:R-:W-:Y:S02]  /*04d0*/  IADD3 R8, P4, PT, R2, R7, RZ ;  /* 0x0000000702087210 */ /* 0x000fe40007f9e0ff */
[----:B------:R-:W-:Y:S01]  /*04e0*/  LEA.HI.X R0, R196, R61, RZ, 0x6, P2 ;  /* 0x0000003dc4007211 */ /* 0x000fe200010f34ff */
[----:B------:R-:W-:Y:S01]  /*04f0*/  IMAD.X R7, RZ, RZ, R10, P3 ;  /* 0x000000ffff077224 */ /* 0x000fe200018e060a */
[----:B------:R-:W-:-:S02]  /*0500*/  LEA R11, P2, R198, R60, 0x6 ;  /* 0x0000003cc60b7211 */ /* 0x000fc400078430ff */
[C---:B------:R-:W-:Y:S01]  /*0510*/  LOP3.LUT R197, R66.reuse, 0x14, RZ, 0xfc, !PT ;  /* 0x0000001442c57812 */ /* 0x040fe200078efcff */
[----:B--2---:R-:W5:Y:S04]  /*0520*/  LDG.E.U8 R113, desc[UR14][R4.64] ;  /* 0x0000000e04717981 */ /* 0x004f68000c1e1100 */
[----:B------:R1:W5:Y:S01]  /*0530*/  LDG.E.U8 R112, desc[UR14][R4.64+0x20] ;  /* 0x0000200e04707981 */ /* 0x000362000c1e1100 */
[C---:B------:R-:W-:Y:S02]  /*0540*/  LOP3.LUT R212, R66.reuse, 0x18, RZ, 0xfc, !PT ;  /* 0x0000001842d47812 */ /* 0x040fe400078efcff */
[C---:B------:R-:W-:Y:S01]  /*0550*/  LOP3.LUT R211, R66.reuse, 0x1c, RZ, 0xfc, !PT ;  /* 0x0000001c42d37812 */ /* 0x040fe200078efcff */
[----:B------:R-:W5:Y:S01]  /*0560*/  LDG.E.U8 R111, desc[UR14][R6.64] ;  /* 0x0000000e066f7981 */ /* 0x000f62000c1e1100 */
[----:B------:R-:W-:-:S03]  /*0570*/  LOP3.LUT R215, R66, 0x20, RZ, 0xfc, !PT ;  /* 0x0000002042d77812 */ /* 0x000fc600078efcff */
[----:B------:R2:W5:Y:S01]  /*0580*/  LDG.E.U8 R110, desc[UR14][R6.64+0x20] ;  /* 0x0000200e066e7981 */ /* 0x000562000c1e1100 */
[C---:B-1----:R-:W-:Y:S01]  /*0590*/  IADD3 R4, P3, PT, R2.reuse, R9, RZ ;  /* 0x0000000902047210 */ /* 0x042fe20007f7e0ff */
[----:B------:R-:W-:Y:S01]  /*05a0*/  IMAD.X R9, RZ, RZ, R0, P4 ;  /* 0x000000ffff097224 */ /* 0x000fe200020e0600 */
[----:B------:R-:W-:Y:S02]  /*05b0*/  LEA.HI.X R5, R199, R61, RZ, 0x6, P0 ;  /* 0x0000003dc7057211 */ /* 0x000fe400000f34ff */
[----:B------:R-:W-:Y:S02]  /*05c0*/  IADD3 R10, P0, PT, R2, R11, RZ ;  /* 0x0000000b020a7210 */ /* 0x000fe40007f1e0ff */
[-C--:B------:R-:W-:Y:S01]  /*05d0*/  LEA.HI.X R0, R198, R61.reuse, RZ, 0x6, P2 ;  /* 0x0000003dc6007211 */ /* 0x080fe200010f34ff */
[----:B------:R-:W-:Y:S01]  /*05e0*/  IMAD.X R5, RZ, RZ, R5, P3 ;  /* 0x000000ffff057224 */ /* 0x000fe200018e0605 */
[CC--:B--2---:R-:W-:Y:S01]  /*05f0*/  LEA R7, P2, R212.reuse, R60.reuse, 0x6 ;  /* 0x0000003cd4077211 */ /* 0x0c4fe200078430ff */
[----:B------:R-:W5:Y:S02]  /*0600*/  LDG.E.U8 R109, desc[UR14][R8.64] ;  /* 0x0000000e086d7981 */ /* 0x000f64000c1e1100 */
[----:B------:R-:W-:Y:S01]  /*0610*/  IMAD.X R11, RZ, RZ, R0, P0 ;  /* 0x000000ffff0b7224 */ /* 0x000fe200000e0600 */
[----:B------:R-:W-:Y:S01]  /*0620*/  LEA R13, P0, R197, R60, 0x6 ;  /* 0x0000003cc50d7211 */ /* 0x000fe200078030ff */
[----:B------:R1:W5:Y:S01]  /*0630*/  LDG.E.U8 R108, desc[UR14][R8.64+0x20] ;  /* 0x0000200e086c7981 */ /* 0x000362000c1e1100 */
[----:B------:R-:W-:-:S02]  /*0640*/  LEA.HI.X R0, R212, R61, RZ, 0x6, P2 ;  /* 0x0000003dd4007211 */ /* 0x000fc400010f34ff */
[C---:B------:R-:W-:Y:S01]  /*0650*/  IADD3 R6, P3, PT, R2.reuse, R13, RZ ;  /* 0x0000000d02067210 */ /* 0x040fe20007f7e0ff */
[----:B------:R-:W5:Y:S04]  /*0660*/  LDG.E.U8 R107, desc[UR14][R4.64] ;  /* 0x0000000e046b7981 */ /* 0x000f68000c1e1100 */
[----:B------:R2:W5:Y:S01]  /*0670*/  LDG.E.U8 R106, desc[UR14][R4.64+0x20] ;  /* 0x0000200e046a7981 */ /* 0x000562000c1e1100 */
[----:B-1----:R-:W-:Y:S02]  /*0680*/  LEA.HI.X R8, R197, R61, RZ, 0x6, P0 ;  /* 0x0000003dc5087211 */ /* 0x002fe400000f34ff */
[----:B------:R-:W-:Y:S01]  /*0690*/  LEA R9, P0, R211, R60, 0x6 ;  /* 0x0000003cd3097211 */ /* 0x000fe200078030ff */
[----:B------:R-:W5:Y:S04]  /*06a0*/  LDG.E.U8 R105, desc[UR14][R10.64] ;  /* 0x0000000e0a697981 */ /* 0x000f68000c1e1100 */
[----:B------:R1:W5:Y:S01]  /*06b0*/  LDG.E.U8 R104, desc[UR14][R10.64+0x20] ;  /* 0x0000200e0a687981 */ /* 0x000362000c1e1100 */
[C---:B--2---:R-:W-:Y:S01]  /*06c0*/  IADD3 R4, P4, PT, R2.reuse, R7, RZ ;  /* 0x0000000702047210 */ /* 0x044fe20007f9e0ff */
[----:B------:R-:W-:Y:S01]  /*06d0*/  IMAD.X R7, RZ, RZ, R8, P3 ;  /* 0x000000ffff077224 */ /* 0x000fe200018e0608 */
[----:B------:R-:W-:-:S02]  /*06e0*/  IADD3 R8, P3, PT, R2, R9, RZ ;  /* 0x0000000902087210 */ /* 0x000fc40007f7e0ff */
[----:B------:R-:W-:Y:S01]  /*06f0*/  LEA.HI.X R9, R211, R61, RZ, 0x6, P0 ;  /* 0x0000003dd3097211 */ /* 0x000fe200000f34ff */
[----:B------:R-:W-:Y:S01]  /*0700*/  IMAD.X R5, RZ, RZ, R0, P4 ;  /* 0x000000ffff057224 */ /* 0x000fe200020e0600 */
[C---:B------:R-:W-:Y:S01]  /*0710*/  LOP3.LUT R214, R66.reuse, 0x24, RZ, 0xfc, !PT ;  /* 0x0000002442d67812 */ /* 0x040fe200078efcff */
[----:B------:R-:W5:Y:S01]  /*0720*/  LDG.E.U8 R103, desc[UR14][R6.64] ;  /* 0x0000000e06677981 */ /* 0x000f62000c1e1100 */
[C---:B-1----:R-:W-:Y:S02]  /*0730*/  LEA R11, P2, R215.reuse, R60, 0x6 ;  /* 0x0000003cd70b7211 */ /* 0x042fe400078430ff */
[----:B------:R-:W-:Y:S01]  /*0740*/  LOP3.LUT R213, R66, 0x28, RZ, 0xfc, !PT ;  /* 0x0000002842d57812 */ /* 0x000fe200078efcff */
[----:B------:R-:W-:Y:S01]  /*0750*/  IMAD.X R9, RZ, RZ, R9, P3 ;  /* 0x000000ffff097224 */ /* 0x000fe200018e0609 */
[----:B------:R-:W-:Y:S01]  /*0760*/  IADD3 R10, P0, PT, R2, R11, RZ ;  /* 0x0000000b020a7210 */ /* 0x000fe20007f1e0ff */
[----:B------:R1:W5:Y:S01]  /*0770*/  LDG.E.U8 R102, desc[UR14][R6.64+0x20] ;  /* 0x0000200e06667981 */ /* 0x000362000c1e1100 */
[----:B------:R-:W-:-:S02]  /*0780*/  LEA.HI.X R0, R215, R61, RZ, 0x6, P2 ;  /* 0x0000003dd7007211 */ /* 0x000fc400010f34ff */
[----:B------:R-:W-:Y:S01]  /*0790*/  LOP3.LUT R216, R66, 0x2c, RZ, 0xfc, !PT ;  /* 0x0000002c42d87812 */ /* 0x000fe200078efcff */
[----:B------:R-:W5:Y:S02]  /*07a0*/  LDG.E.U8 R101, desc[UR14][R4.64] ;  /* 0x0000000e04657981 */ /* 0x000f64000c1e1100 */
[----:B------:R-:W-:Y:S01]  /*07b0*/  IMAD.X R11, RZ, RZ, R0, P0 ;  /* 0x000000ffff0b7224 */ /* 0x000fe200000e0600 */
[-C--:B------:R-:W-:Y:S01]  /*07c0*/  LEA R13, P0, R214, R60.reuse, 0x6 ;  /* 0x0000003cd60d7211 */ /* 0x080fe200078030ff */
[----:B------:R2:W5:Y:S01]  /*07d0*/  LDG.E.U8 R100, desc[UR14][R4.64+0x20] ;  /* 0x0000200e04647981 */ /* 0x000562000c1e1100 */
[----:B-1----:R-:W-:Y:S02]  /*07e0*/  LEA R7, P2, R213, R60, 0x6 ;  /* 0x0000003cd5077211 */ /* 0x002fe400078430ff */
[----:B------:R-:W-:Y:S01]  /*07f0*/  LOP3.LUT R218, R66, 0x30, RZ, 0xfc, !PT ;  /* 0x0000003042da7812 */ /* 0x000fe200078efcff */
[----:B------:R-:W5:Y:S01]  /*0800*/  LDG.E.U8 R99, desc[UR14][R8.64] ;  /* 0x0000000e08637981 */ /* 0x000f62000c1e1100 */
[----:B------:R-:W-:-:S02]  /*0810*/  IADD3 R6, P4, PT, R2, R7, RZ ;  /* 0x0000000702067210 */ /* 0x000fc40007f9e0ff */
[----:B------:R-:W-:Y:S01]  /*0820*/  LEA.HI.X R0, R213, R61, RZ, 0x6, P2 ;  /* 0x0000003dd5007211 */ /* 0x000fe200010f34ff */
[----:B------:R1:W5:Y:S01]  /*0830*/  LDG.E.U8 R98, desc[UR14][R8.64+0x20] ;  /* 0x0000200e08627981 */ /* 0x000362000c1e1100 */
[----:B--2---:R-:W-:Y:S02]  /*0840*/  IADD3 R4, P3, PT, R2, R13, RZ ;  /* 0x0000000d02047210 */ /* 0x004fe40007f7e0ff */
[----:B------:R-:W-:Y:S01]  /*0850*/  LEA.HI.X R5, R214, R61, RZ, 0x6, P0 ;  /* 0x0000003dd6057211 */ /* 0x000fe200000f34ff */
[----:B------:R-:W5:Y:S04]  /*0860*/  LDG.E.U8 R97, desc[UR14][R10.64] ;  /* 0x0000000e0a617981 */ /* 0x000f68000c1e1100 */
[----:B------:R2:W5:Y:S01]  /*0870*/  LDG.E.U8 R96, desc[UR14][R10.64+0x20] ;  /* 0x0000200e0a607981 */ /* 0x000562000c1e1100 */
[----:B-1----:R-:W-:Y:S01]  /*0880*/  LEA R9, P0, R216, R60, 0x6 ;  /* 0x0000003cd8097211 */ /* 0x002fe200078030ff */
[----:B------:R-:W-:-:S02]  /*0890*/  IMAD.X R5, RZ, RZ, R5, P3 ;  /* 0x000000ffff057224 */ /* 0x000fc400018e0605 */
[----:B------:R-:W-:Y:S01]  /*08a0*/  IMAD.X R7, RZ, RZ, R0, P4 ;  /* 0x000000ffff077224 */ /* 0x000fe200020e0600 */
[----:B------:R-:W-:Y:S02]  /*08b0*/  IADD3 R8, P3, PT, R2, R9, RZ ;  /* 0x0000000902087210 */ /* 0x000fe40007f7e0ff */
[----:B--2---:R-:W-:Y:S01]  /*08c0*/  LEA R11, P2, R218, R60, 0x6 ;  /* 0x0000003cda0b7211 */ /* 0x004fe200078430ff */
[----:B------:R-:W5:Y:S01]  /*08d0*/  LDG.E.U8 R95, desc[UR14][R4.64] ;  /* 0x0000000e045f7981 */ /* 0x000f62000c1e1100 */
[----:B------:R-:W-:Y:S02]  /*08e0*/  LEA.HI.X R9, R216, R61, RZ, 0x6, P0 ;  /* 0x0000003dd8097211 */ /* 0x000fe400000f34ff */
[----:B------:R-:W-:Y:S01]  /*08f0*/  IADD3 R10, P0, PT, R2, R11, RZ ;  /* 0x0000000b020a7210 */ /* 0x000fe20007f1e0ff */
[----:B------:R1:W5:Y:S01]  /*0900*/  LDG.E.U8 R94, desc[UR14][R4.64+0x20] ;  /* 0x0000200e045e7981 */ /* 0x000362000c1e1100 */
[----:B------:R-:W-:Y:S02]  /*0910*/  LEA.HI.X R0, R218, R61, RZ, 0x6, P2 ;  /* 0x0000003dda007211 */ /* 0x000fe400010f34ff */
[----:B------:R-:W-:-:S02]  /*0920*/  LOP3.LUT R217, R66, 0x34, RZ, 0xfc, !PT ;  /* 0x0000003442d97812 */ /* 0x000fc400078efcff */
[C---:B------:R-:W-:Y:S01]  /*0930*/  LOP3.LUT R220, R66.reuse, 0x38, RZ, 0xfc, !PT ;  /* 0x0000003842dc7812 */ /* 0x040fe200078efcff */
[----:B------:R-:W-:Y:S01]  /*0940*/  IMAD.X R11, RZ, RZ, R0, P0 ;  /* 0x000000ffff0b7224 */ /* 0x000fe200000e0600 */
[----:B------:R-:W5:Y:S01]  /*0950*/  LDG.E.U8 R93, desc[UR14][R6.64] ;  /* 0x0000000e065d7981 */ /* 0x000f62000c1e1100 */
[----:B------:R-:W-:Y:S01]  /*0960*/  IMAD.X R9, RZ, RZ, R9, P3 ;  /* 0x000000ffff097224 */ /* 0x000fe200018e0609 */
[----:B-1----:R-:W-:Y:S02]  /*0970*/  LEA R5, P0, R217, R60, 0x6 ;  /* 0x0000003cd9057211 */ /* 0x002fe400078030ff */
[----:B------:R1:W5:Y:S01]  /*0980*/  LDG.E.U8 R92, desc[UR14][R6.64+0x20] ;  /* 0x0000200e065c7981 */ /* 0x000362000c1e1100 */
[----:B------:R-:W-:Y:S02]  /*0990*/  LOP3.LUT R219, R66, 0x3c, RZ, 0xfc, !PT ;  /* 0x0000003c42db7812 */ /* 0x000fe400078efcff */
[----:B------:R-:W-:Y:S01]  /*09a0*/  IADD3 R4, P3, PT, R2, R5, RZ ;  /* 0x0000000502047210 */ /* 0x000fe20007f7e0ff */
[----:B------:R-:W5:Y:S01]  /*09b0*/  LDG.E.U8 R91, desc[UR14][R8.64] ;  /* 0x0000000e085b7981 */ /* 0x000f62000c1e1100 */
[----:B------:R-:W-:-:S02]  /*09c0*/  LOP3.LUT R221, R66, 0x40, RZ, 0xfc, !PT ;  /* 0x0000004042dd7812 */ /* 0x000fc400078efcff */
[----:B------:R-:W-:Y:S01]  /*09d0*/  LEA.HI.X R5, R217, R61, RZ, 0x6, P0 ;  /* 0x0000003dd9057211 */ /* 0x000fe200000f34ff */
[----:B------:R2:W5:Y:S01]  /*09e0*/  LDG.E.U8 R90, desc[UR14][R8.64+0x20] ;  /* 0x0000200e085a7981 */ /* 0x000562000c1e1100 */
[----:B-1----:R-:W-:-:S03]  /*09f0*/  LEA R7, P2, R220, R60, 0x6 ;  /* 0x0000003cdc077211 */ /* 0x002fc600078430ff */
[----:B------:R-:W5:Y:S01]  /*0a00*/  LDG.E.U8 R89, desc[UR14][R10.64] ;  /* 0x0000000e0a597981 */ /* 0x000f62000c1e1100 */
[----:B------:R-:W-:Y:S02]  /*0a10*/  IADD3 R6, P4, PT, R2, R7, RZ ;  /* 0x0000000702067210 */ /* 0x000fe40007f9e0ff */
[----:B------:R-:W-:Y:S01]  /*0a20*/  LEA.HI.X R0, R220, R61, RZ, 0x6, P2 ;  /* 0x0000003ddc007211 */ /* 0x000fe200010f34ff */
[----:B------:R1:W5:Y:S01]  /*0a30*/  LDG.E.U8 R88, desc[UR14][R10.64+0x20] ;  /* 0x0000200e0a587981 */ /* 0x000362000c1e1100 */
[CC--:B--2---:R-:W-:Y:S01]  /*0a40*/  LEA R9, P0, R219.reuse, R60.reuse, 0x6 ;  /* 0x0000003cdb097211 */ /* 0x0c4fe200078030ff */
[----:B------:R-:W-:Y:S02]  /*0a50*/  IMAD.X R5, RZ, RZ, R5, P3 ;  /* 0x000000ffff057224 */ /* 0x000fe400018e0605 */
[----:B------:R-:W-:Y:S01]  /*0a60*/  IMAD.X R7, RZ, RZ, R0, P4 ;  /* 0x000000ffff077224 */ /* 0x000fe200020e0600 */
[----:B------:R-:W-:Y:S02]  /*0a70*/  IADD3 R8, P3, PT, R2, R9, RZ ;  /* 0x0000000902087210 */ /* 0x000fe40007f7e0ff */
[----:B------:R-:W-:Y:S01]  /*0a80*/  LEA.HI.X R9, R219, R61, RZ, 0x6, P0 ;  /* 0x0000003ddb097211 */ /* 0x000fe200000f34ff */
[----:B------:R-:W5:Y:S01]  /*0a90*/  LDG.E.U8 R57, desc[UR14][R4.64] ;  /* 0x0000000e04397981 */ /* 0x000f62000c1e1100 */
[----:B-1----:R-:W-:-:S02]  /*0aa0*/  LEA R11, P2, R221, R60, 0x6 ;  /* 0x0000003cdd0b7211 */ /* 0x002fc400078430ff */
[----:B------:R-:W-:Y:S01]  /*0ab0*/  LOP3.LUT R222, R66, 0x44, RZ, 0xfc, !PT ;  /* 0x0000004442de7812 */ /* 0x000fe200078efcff */
[----:B------:R1:W5:Y:S01]  /*0ac0*/  LDG.E.U8 R56, desc[UR14][R4.64+0x20] ;  /* 0x0000200e04387981 */ /* 0x000362000c1e1100 */
[----:B------:R-:W-:Y:S02]  /*0ad0*/  IADD3 R10, P0, PT, R2, R11, RZ ;  /* 0x0000000b020a7210 */ /* 0x000fe40007f1e0ff */
[----:B------:R-:W-:Y:S02]  /*0ae0*/  LEA.HI.X R0, R221, R61, RZ, 0x6, P2 ;  /* 0x0000003ddd007211 */ /* 0x000fe400010f34ff */
[----:B------:R-:W-:Y:S01]  /*0af0*/  LOP3.LUT R223, R66, 0x48, RZ, 0xfc, !PT ;  /* 0x0000004842df7812 */ /* 0x000fe200078efcff */
[----:B------:R-:W-:Y:S01]  /*0b00*/  IMAD.X R9, RZ, RZ, R9, P3 ;  /* 0x000000ffff097224 */ /* 0x000fe200018e0609 */
[----:B------:R-:W5:Y:S01]  /*0b10*/  LDG.E.U8 R55, desc[UR14][R6.64] ;  /* 0x0000000e06377981 */ /* 0x000f62000c1e1100 */
[----:B------:R-:W-:Y:S01]  /*0b20*/  IMAD.X R11, RZ, RZ, R0, P0 ;  /* 0x000000ffff0b7224 */ /* 0x000fe200000e0600 */
[----:B-1----:R-:W-:-:S02]  /*0b30*/  LEA R5, P0, R222, R60, 0x6 ;  /* 0x0000003cde057211 */ /* 0x002fc400078030ff */
[----:B------:R1:W5:Y:S01]  /*0b40*/  LDG.E.U8 R54, desc[UR14][R6.64+0x20] ;  /* 0x0000200e06367981 */ /* 0x000362000c1e1100 */
[----:B------:R-:W-:Y:S02]  /*0b50*/  LOP3.LUT R224, R66, 0x4c, RZ, 0xfc, !PT ;  /* 0x0000004c42e07812 */ /* 0x000fe400078efcff */
[----:B------:R-:W-:Y:S01]  /*0b60*/  IADD3 R4, P3, PT, R2, R5, RZ ;  /* 0x0000000502047210 */ /* 0x000fe20007f7e0ff */
[----:B------:R-:W5:Y:S01]  /*0b70*/  LDG.E.U8 R53, desc[UR14][R8.64] ;  /* 0x0000000e08357981 */ /* 0x000f62000c1e1100 */
[----:B------:R-:W-:Y:S02]  /*0b80*/  LOP3.LUT R225, R66, 0x50, RZ, 0xfc, !PT ;  /* 0x0000005042e17812 */ /* 0x000fe400078efcff */
[----:B------:R-:W-:Y:S01]  /*0b90*/  LEA.HI.X R5, R222, R61, RZ, 0x6, P0 ;  /* 0x0000003dde057211 */ /* 0x000fe200000f34ff */
[----:B------:R2:W5:Y:S01]  /*0ba0*/  LDG.E.U8 R52, desc[UR14][R8.64+0x20] ;  /* 0x0000200e08347981 */ /* 0x000562000c1e1100 */
[----:B-1----:R-:W-:-:S03]  /*0bb0*/  LEA R7, P2, R223, R60, 0x6 ;  /* 0x0000003cdf077211 */ /* 0x002fc600078430ff */
[----:B------:R-:W5:Y:S01]  /*0bc0*/  LDG.E.U8 R51, desc[UR14][R10.64] ;  /* 0x0000000e0a337981 */ /* 0x000f62000c1e1100 */
[----:B------:R-:W-:Y:S02]  /*0bd0*/  IADD3 R6, P4, PT, R2, R7, RZ ;  /* 0x0000000702067210 */ /* 0x000fe40007f9e0ff */
[----:B------:R-:W-:Y:S01]  /*0be0*/  LEA.HI.X R0, R223, R61, RZ, 0x6, P2 ;  /* 0x0000003ddf007211 */ /* 0x000fe200010f34ff */
[----:B------:R1:W5:Y:S01]  /*0bf0*/  LDG.E.U8 R50, desc[UR14][R10.64+0x20] ;  /* 0x0000200e0a327981 */ /* 0x000362000c1e1100 */
[-C--:B--2---:R-:W-:Y:S01]  /*0c00*/  LEA R9, P0, R224, R60.reuse, 0x6 ;  /* 0x0000003ce0097211 */ /* 0x084fe200078030ff */
        /* <DEDUP_REMOVED lines=95> */
[----:B------:R-:W5:Y:S02]  /*1200*/  LDG.E.U8 R23, desc[UR14][R6.64] ;  /* 0x0000000e06177981 */ /* 0x000f64000c1e1100 */
[----:B------:R-:W-:Y:S01]  /*1210*/  IMAD.X R11, RZ, RZ, R0, P0 ;  /* 0x000000ffff0b7224 */ /* 0x000fe200000e0600 */
[----:B-1----:R-:W-:Y:S01]  /*1220*/  LEA R5, P0, R238, R60, 0x6 ;  /* 0x0000003cee057211 */ /* 0x002fe200078030ff */
[----:B------:R-:W-:Y:S01]  /*1230*/  IMAD.X R9, RZ, RZ, R9, P3 ;  /* 0x000000ffff097224 */ /* 0x000fe200018e0609 */
[----:B------:R1:W5:Y:S01]  /*1240*/  LDG.E.U8 R22, desc[UR14][R6.64+0x20] ;  /* 0x0000200e06167981 */ /* 0x000362000c1e1100 */
[----:B------:R-:W-:-:S02]  /*1250*/  LOP3.LUT R14, R66, 0x8c, RZ, 0xfc, !PT ;  /* 0x0000008c420e7812 */ /* 0x000fc400078efcff */
[----:B------:R-:W-:Y:S01]  /*1260*/  IADD3 R4, P3, PT, R2, R5, RZ ;  /* 0x0000000502047210 */ /* 0x000fe20007f7e0ff */
[----:B------:R-:W5:Y:S01]  /*1270*/  LDG.E.U8 R21, desc[UR14][R8.64] ;  /* 0x0000000e08157981 */ /* 0x000f62000c1e1100 */
[----:B------:R-:W-:Y:S02]  /*1280*/  LEA.HI.X R5, R238, R61, RZ, 0x6, P0 ;  /* 0x0000003dee057211 */ /* 0x000fe400000f34ff */
[C---:B------:R-:W-:Y:S01]  /*1290*/  LOP3.LUT R12, R66.reuse, 0x90, RZ, 0xfc, !PT ;  /* 0x00000090420c7812 */ /* 0x040fe200078efcff */
[----:B------:R2:W5:Y:S01]  /*12a0*/  LDG.E.U8 R20, desc[UR14][R8.64+0x20] ;  /* 0x0000200e08147981 */ /* 0x000562000c1e1100 */
[----:B-1----:R-:W-:Y:S01]  /*12b0*/  LEA R7, P2, R239, R60, 0x6 ;  /* 0x0000003cef077211 */ /* 0x002fe200078430ff */
[----:B------:R-:W-:Y:S01]  /*12c0*/  IMAD.X R5, RZ, RZ, R5, P3 ;  /* 0x000000ffff057224 */ /* 0x000fe200018e0605 */
[----:B------:R-:W-:Y:S01]  /*12d0*/  LOP3.LUT R62, R66, 0x98, RZ, 0xfc, !PT ;  /* 0x00000098423e7812 */ /* 0x000fe200078efcff */
[----:B------:R-:W5:Y:S01]  /*12e0*/  LDG.E.U8 R19, desc[UR14][R10.64] ;  /* 0x0000000e0a137981 */ /* 0x000f62000c1e1100 */
[----:B------:R-:W-:-:S02]  /*12f0*/  IADD3 R6, P4, PT, R2, R7, RZ ;  /* 0x0000000702067210 */ /* 0x000fc40007f9e0ff */
[----:B------:R-:W-:Y:S01]  /*1300*/  LEA.HI.X R0, R239, R61, RZ, 0x6, P2 ;  /* 0x0000003def007211 */ /* 0x000fe200010f34ff */
[----:B------:R-:W5:Y:S01]  /*1310*/  LDG.E.U8 R17, desc[UR14][R4.64] ;  /* 0x0000000e04117981 */ /* 0x000f62000c1e1100 */
[-C--:B--2---:R-:W-:Y:S02]  /*1320*/  LEA R9, P0, R14, R60.reuse, 0x6 ;  /* 0x0000003c0e097211 */ /* 0x084fe400078030ff */
[----:B------:R-:W-:Y:S01]  /*1330*/  LEA R59, P2, R12, R60, 0x6 ;  /* 0x0000003c0c3b7211 */ /* 0x000fe200078430ff */
[----:B------:R-:W-:Y:S01]  /*1340*/  IMAD.X R7, RZ, RZ, R0, P4 ;  /* 0x000000ffff077224 */ /* 0x000fe200020e0600 */
[----:B------:R-:W-:Y:S01]  /*1350*/  IADD3 R8, P3, PT, R2, R9, RZ ;  /* 0x0000000902087210 */ /* 0x000fe20007f7e0ff */
[----:B------:R1:W5:Y:S01]  /*1360*/  LDG.E.U8 R16, desc[UR14][R4.64+0x20] ;  /* 0x0000200e04107981 */ /* 0x000362000c1e1100 */
[----:B------:R-:W-:Y:S02]  /*1370*/  LEA.HI.X R9, R14, R61, RZ, 0x6, P0 ;  /* 0x0000003d0e097211 */ /* 0x000fe400000f34ff */
[----:B------:R-:W-:Y:S01]  /*1380*/  IADD3 R58, P0, PT, R2, R59, RZ ;  /* 0x0000003b023a7210 */ /* 0x000fe20007f1e0ff */
[----:B------:R-:W5:Y:S01]  /*1390*/  LDG.E.U8 R18, desc[UR14][R10.64+0x20] ;  /* 0x0000200e0a127981 */ /* 0x000f62000c1e1100 */
[----:B------:R-:W-:-:S02]  /*13a0*/  LEA.HI.X R0, R12, R61, RZ, 0x6, P2 ;  /* 0x0000003d0c007211 */ /* 0x000fc400010f34ff */
[C---:B------:R-:W-:Y:S01]  /*13b0*/  LOP3.LUT R67, R66.reuse, 0x9c, RZ, 0xfc, !PT ;  /* 0x0000009c42437812 */ /* 0x040fe200078efcff */
[----:B------:R-:W5:Y:S01]  /*13c0*/  LDG.E.U8 R15, desc[UR14][R6.64] ;  /* 0x0000000e060f7981 */ /* 0x000f62000c1e1100 */
[----:B-1----:R-:W-:Y:S01]  /*13d0*/  LOP3.LUT R4, R66, 0x94, RZ, 0xfc, !PT ;  /* 0x0000009442047812 */ /* 0x002fe200078efcff */
[----:B------:R-:W-:Y:S01]  /*13e0*/  IMAD.X R59, RZ, RZ, R0, P0 ;  /* 0x000000ffff3b7224 */ /* 0x000fe200000e0600 */
[-C--:B------:R-:W-:Y:S01]  /*13f0*/  LEA R65, P2, R62, R60.reuse, 0x6 ;  /* 0x0000003c3e417211 */ /* 0x080fe200078430ff */
[----:B------:R-:W5:Y:S01]  /*1400*/  LDG.E.U8 R14, desc[UR14][R6.64+0x20] ;  /* 0x0000200e060e7981 */ /* 0x000f62000c1e1100 */
[----:B------:R-:W-:Y:S01]  /*1410*/  LEA R69, P0, R4, R60, 0x6 ;  /* 0x0000003c04457211 */ /* 0x000fe200078030ff */
[----:B------:R-:W-:Y:S01]  /*1420*/  IMAD.X R9, RZ, RZ, R9, P3 ;  /* 0x000000ffff097224 */ /* 0x000fe200018e0609 */
[----:B------:R-:W-:Y:S01]  /*1430*/  LOP3.LUT R5, R66, 0xa0, RZ, 0xfc, !PT ;  /* 0x000000a042057812 */ /* 0x000fe200078efcff */
[----:B------:R-:W5:Y:S01]  /*1440*/  LDG.E.U8 R11, desc[UR14][R58.64] ;  /* 0x0000000e3a0b7981 */ /* 0x000f62000c1e1100 */
[----:B------:R-:W-:-:S02]  /*1450*/  IADD3 R68, P3, PT, R2, R69, RZ ;  /* 0x0000004502447210 */ /* 0x000fc40007f7e0ff */
[----:B------:R-:W-:Y:S01]  /*1460*/  LEA.HI.X R4, R4, R61, RZ, 0x6, P0 ;  /* 0x0000003d04047211 */ /* 0x000fe200000f34ff */
[----:B------:R1:W5:Y:S01]  /*1470*/  LDG.E.U8 R10, desc[UR14][R58.64+0x20] ;  /* 0x0000200e3a0a7981 */ /* 0x000362000c1e1100 */
[----:B------:R-:W-:Y:S02]  /*1480*/  IADD3 R64, P4, PT, R2, R65, RZ ;  /* 0x0000004102407210 */ /* 0x000fe40007f9e0ff */
[-C--:B------:R-:W-:Y:S01]  /*1490*/  LEA.HI.X R0, R62, R61.reuse, RZ, 0x6, P2 ;  /* 0x0000003d3e007211 */ /* 0x080fe200010f34ff */
[----:B------:R-:W5:Y:S01]  /*14a0*/  LDG.E.U8 R13, desc[UR14][R8.64] ;  /* 0x0000000e080d7981 */ /* 0x000f62000c1e1100 */
[-C--:B------:R-:W-:Y:S01]  /*14b0*/  LEA R63, P0, R67, R60.reuse, 0x6 ;  /* 0x0000003c433f7211 */ /* 0x080fe200078030ff */
[----:B------:R-:W-:Y:S01]  /*14c0*/  IMAD.X R69, RZ, RZ, R4, P3 ;  /* 0x000000ffff457224 */ /* 0x000fe200018e0604 */
[----:B------:R-:W-:Y:S01]  /*14d0*/  LOP3.LUT R71, R66, 0xa4, RZ, 0xfc, !PT ;  /* 0x000000a442477812 */ /* 0x000fe200078efcff */
[----:B------:R-:W5:Y:S01]  /*14e0*/  LDG.E.U8 R12, desc[UR14][R8.64+0x20] ;  /* 0x0000200e080c7981 */ /* 0x000f62000c1e1100 */
[----:B-1----:R-:W-:Y:S01]  /*14f0*/  LEA R59, P2, R5, R60, 0x6 ;  /* 0x0000003c053b7211 */ /* 0x002fe200078430ff */
[----:B------:R-:W-:Y:S01]  /*1500*/  IMAD.X R65, RZ, RZ, R0, P4 ;  /* 0x000000ffff417224 */ /* 0x000fe200020e0600 */
[----:B------:R-:W-:-:S02]  /*1510*/  LEA.HI.X R4, R67, R61, RZ, 0x6, P0 ;  /* 0x0000003d43047211 */ /* 0x000fc400000f34ff */
[C---:B------:R-:W-:Y:S02]  /*1520*/  IADD3 R58, P0, PT, R2.reuse, R59, RZ ;  /* 0x0000003b023a7210 */ /* 0x040fe40007f1e0ff */
[----:B------:R-:W-:Y:S01]  /*1530*/  LEA.HI.X R0, R5, R61, RZ, 0x6, P2 ;  /* 0x0000003d05007211 */ /* 0x000fe200010f34ff */
[----:B------:R-:W5:Y:S01]  /*1540*/  LDG.E.U8 R7, desc[UR14][R64.64] ;  /* 0x0000000e40077981 */ /* 0x000f62000c1e1100 */
[----:B------:R-:W-:-:S03]  /*1550*/  IADD3 R62, P3, PT, R2, R63, RZ ;  /* 0x0000003f023e7210 */ /* 0x000fc60007f7e0ff */
[----:B------:R-:W-:Y:S01]  /*1560*/  IMAD.X R59, RZ, RZ, R0, P0 ;  /* 0x000000ffff3b7224 */ /* 0x000fe200000e0600 */
[C---:B------:R-:W-:Y:S02]  /*1570*/  LEA R67, P0, R71.reuse, R60, 0x6 ;  /* 0x0000003c47437211 */ /* 0x040fe400078030ff */
[----:B------:R-:W-:Y:S01]  /*1580*/  LOP3.LUT R70, R66, 0xa8, RZ, 0xfc, !PT ;  /* 0x000000a842467812 */ /* 0x000fe200078efcff */
[----:B------:R-:W-:Y:S01]  /*1590*/  IMAD.X R63, RZ, RZ, R4, P3 ;  /* 0x000000ffff3f7224 */ /* 0x000fe200018e0604 */
[----:B------:R1:W5:Y:S04]  /*15a0*/  LDG.E.U8 R6, desc[UR14][R64.64+0x20] ;  /* 0x0000200e40067981 */ /* 0x000368000c1e1100 */
[----:B------:R-:W5:Y:S04]  /*15b0*/  LDG.E.U8 R0, desc[UR14][R58.64] ;  /* 0x0000000e3a007981 */ /* 0x000f68000c1e1100 */
[----:B------:R2:W5:Y:S01]  /*15c0*/  LDG.E.U8 R116, desc[UR14][R58.64+0x20] ;  /* 0x0000200e3a747981 */ /* 0x000562000c1e1100 */
[----:B-1----:R-:W-:-:S03]  /*15d0*/  LEA.HI.X R64, R71, R61, RZ, 0x6, P0 ;  /* 0x0000003d47407211 */ /* 0x002fc600000f34ff */
[----:B------:R-:W5:Y:S01]  /*15e0*/  LDG.E.U8 R9, desc[UR14][R68.64] ;  /* 0x0000000e44097981 */ /* 0x000f62000c1e1100 */
[----:B------:R-:W-:-:S03]  /*15f0*/  LEA R65, P2, R70, R60, 0x6 ;  /* 0x0000003c46417211 */ /* 0x000fc600078430ff */
[----:B------:R1:W5:Y:S01]  /*1600*/  LDG.E.U8 R8, desc[UR14][R68.64+0x20] ;  /* 0x0000200e44087981 */ /* 0x000362000c1e1100 */
[----:B--2---:R-:W-:-:S03]  /*1610*/  IADD3 R58, P3, PT, R2, R67, RZ ;  /* 0x00000043023a7210 */ /* 0x004fc60007f7e0ff */
[----:B------:R-:W5:Y:S01]  /*1620*/  LDG.E.U8 R5, desc[UR14][R62.64] ;  /* 0x0000000e3e057981 */ /* 0x000f62000c1e1100 */
[----:B------:R-:W-:-:S03]  /*1630*/  LEA.HI.X R67, R70, R61, RZ, 0x6, P2 ;  /* 0x0000003d46437211 */ /* 0x000fc600010f34ff */
[----:B------:R2:W5:Y:S01]  /*1640*/  LDG.E.U8 R4, desc[UR14][R62.64+0x20] ;  /* 0x0000200e3e047981 */ /* 0x000562000c1e1100 */
[C---:B-1----:R-:W-:Y:S02]  /*1650*/  LOP3.LUT R68, R66.reuse, 0xac, RZ, 0xfc, !PT ;  /* 0x000000ac42447812 */ /* 0x042fe400078efcff */
[----:B------:R-:W-:Y:S01]  /*1660*/  LOP3.LUT R69, R66, 0xb0, RZ, 0xfc, !PT ;  /* 0x000000b042457812 */ /* 0x000fe200078efcff */
[----:B------:R-:W-:Y:S01]  /*1670*/  IMAD.X R59, RZ, RZ, R64, P3 ;  /* 0x000000ffff3b7224 */ /* 0x000fe200018e0640 */
[----:B--2---:R-:W-:-:S04]  /*1680*/  LEA R63, P0, R68, R60, 0x6 ;  /* 0x0000003c443f7211 */ /* 0x004fc800078030ff */
[----:B------:R-:W5:Y:S01]  /*1690*/  LDG.E.U8 R115, desc[UR14][R58.64] ;  /* 0x0000000e3a737981 */ /* 0x000f62000c1e1100 */
[C---:B------:R-:W-:Y:S02]  /*16a0*/  IADD3 R62, P4, PT, R2.reuse, R65, RZ ;  /* 0x00000041023e7210 */ /* 0x040fe40007f9e0ff */
[C---:B------:R-:W-:Y:S01]  /*16b0*/  LEA R65, P2, R69.reuse, R60, 0x6 ;  /* 0x0000003c45417211 */ /* 0x040fe200078430ff */
[----:B------:R1:W5:Y:S01]  /*16c0*/  LDG.E.U8 R118, desc[UR14][R58.64+0x20] ;  /* 0x0000200e3a767981 */ /* 0x000362000c1e1100 */
[----:B------:R-:W-:Y:S01]  /*16d0*/  IADD3 R64, P3, PT, R2, R63, RZ ;  /* 0x0000003f02407210 */ /* 0x000fe20007f7e0ff */
[----:B------:R-:W-:Y:S01]  /*16e0*/  IMAD.X R63, RZ, RZ, R67, P4 ;  /* 0x000000ffff3f7224 */ /* 0x000fe200020e0643 */
[-C--:B------:R-:W-:Y:S02]  /*16f0*/  LEA.HI.X R68, R68, R61.reuse, RZ, 0x6, P0 ;  /* 0x0000003d44447211 */ /* 0x080fe400000f34ff */
[----:B------:R-:W-:Y:S02]  /*1700*/  LEA.HI.X R67, R69, R61, RZ, 0x6, P2 ;  /* 0x0000003d45437211 */ /* 0x000fe400010f34ff */
[----:B------:R-:W-:Y:S01]  /*1710*/  LOP3.LUT R73, R66, 0xb4, RZ, 0xfc, !PT ;  /* 0x000000b442497812 */ /* 0x000fe200078efcff */
[----:B------:R-:W5:Y:S01]  /*1720*/  LDG.E.U8 R117, desc[UR14][R62.64] ;  /* 0x0000000e3e757981 */ /* 0x000f62000c1e1100 */
[----:B-1----:R-:W-:-:S02]  /*1730*/  IADD3 R58, P0, PT, R2, R65, RZ ;  /* 0x00000041023a7210 */ /* 0x002fc40007f1e0ff */
[----:B------:R-:W-:Y:S01]  /*1740*/  LOP3.LUT R72, R66, 0xb8, RZ, 0xfc, !PT ;  /* 0x000000b842487812 */ /* 0x000fe200078efcff */
[----:B------:R1:W5:Y:S02]  /*1750*/  LDG.E.U8 R120, desc[UR14][R62.64+0x20] ;  /* 0x0000200e3e787981 */ /* 0x000364000c1e1100 */
[----:B------:R-:W-:Y:S01]  /*1760*/  IMAD.X R59, RZ, RZ, R67, P0 ;  /* 0x000000ffff3b7224 */ /* 0x000fe200000e0643 */
[CC--:B------:R-:W-:Y:S01]  /*1770*/  LEA R69, P0, R73.reuse, R60.reuse, 0x6 ;  /* 0x0000003c49457211 */ /* 0x0c0fe200078030ff */
[----:B------:R-:W-:Y:S01]  /*1780*/  IMAD.X R65, RZ, RZ, R68, P3 ;  /* 0x000000ffff417224 */ /* 0x000fe200018e0644 */
[----:B------:R-:W-:Y:S02]  /*1790*/  LEA R67, P2, R72, R60, 0x6 ;  /* 0x0000003c48437211 */ /* 0x000fe400078430ff */
[----:B------:R-:W5:Y:S01]  /*17a0*/  LDG.E.U8 R121, desc[UR14][R58.64] ;  /* 0x0000000e3a797981 */ /* 0x000f62000c1e1100 */
[----:B------:R-:W-:-:S03]  /*17b0*/  LEA.HI.X R68, R73, R61, RZ, 0x6, P0 ;  /* 0x0000003d49447211 */ /* 0x000fc600000f34ff */
[----:B------:R2:W5:Y:S01]  /*17c0*/  LDG.E.U8 R124, desc[UR14][R58.64+0x20] ;  /* 0x0000200e3a7c7981 */ /* 0x000562000c1e1100 */
[C---:B------:R-:W-:Y:S02]  /*17d0*/  LOP3.LUT R71, R66.reuse, 0xbc, RZ, 0xfc, !PT ;  /* 0x000000bc42477812 */ /* 0x040fe400078efcff */
[----:B------:R-:W-:Y:S01]  /*17e0*/  LOP3.LUT R70, R66, 0xc0, RZ, 0xfc, !PT ;  /* 0x000000c042467812 */ /* 0x000fe200078efcff */
[----:B------:R-:W5:Y:S01]  /*17f0*/  LDG.E.U8 R119, desc[UR14][R64.64] ;  /* 0x0000000e40777981 */ /* 0x000f62000c1e1100 */
[----:B-1----:R-:W-:-:S03]  /*1800*/  IADD3 R62, P4, PT, R2, R67, RZ ;  /* 0x00000043023e7210 */ /* 0x002fc60007f9e0ff */
[----:B------:R1:W5:Y:S01]  /*1810*/  LDG.E.U8 R122, desc[UR14][R64.64+0x20] ;  /* 0x0000200e407a7981 */ /* 0x000362000c1e1100 */
[----:B--2---:R-:W-:Y:S02]  /*1820*/  IADD3 R58, P3, PT, R2, R69, RZ ;  /* 0x00000045023a7210 */ /* 0x004fe40007f7e0ff */
[CC--:B------:R-:W-:Y:S02]  /*1830*/  LEA R63, P0, R71.reuse, R60.reuse, 0x6 ;  /* 0x0000003c473f7211 */ /* 0x0c0fe400078030ff */
[----:B------:R-:W-:Y:S01]  /*1840*/  LEA.HI.X R67, R72, R61, RZ, 0x6, P2 ;  /* 0x0000003d48437211 */ /* 0x000fe200010f34ff */
[----:B------:R-:W-:Y:S01]  /*1850*/  IMAD.X R59, RZ, RZ, R68, P3 ;  /* 0x000000ffff3b7224 */ /* 0x000fe200018e0644 */
[----:B-1----:R-:W-:Y:S02]  /*1860*/  LEA R65, P2, R70, R60, 0x6 ;  /* 0x0000003c46417211 */ /* 0x002fe400078430ff */
[----:B------:R-:W-:Y:S01]  /*1870*/  IADD3 R64, P3, PT, R2, R63, RZ ;  /* 0x0000003f02407210 */ /* 0x000fe20007f7e0ff */
[----:B------:R-:W-:Y:S01]  /*1880*/  IMAD.X R63, RZ, RZ, R67, P4 ;  /* 0x000000ffff3f7224 */ /* 0x000fe200020e0643 */
[-C--:B------:R-:W-:Y:S01]  /*1890*/  LEA.HI.X R68, R71, R61.reuse, RZ, 0x6, P0 ;  /* 0x0000003d47447211 */ /* 0x080fe200000f34ff */
[----:B------:R-:W5:Y:S01]  /*18a0*/  LDG.E.U8 R123, desc[UR14][R58.64] ;  /* 0x0000000e3a7b7981 */ /* 0x000f62000c1e1100 */
[----:B------:R-:W-:-:S03]  /*18b0*/  LEA.HI.X R67, R70, R61, RZ, 0x6, P2 ;  /* 0x0000003d46437211 */ /* 0x000fc600010f34ff */
[----:B------:R1:W5:Y:S01]  /*18c0*/  LDG.E.U8 R126, desc[UR14][R58.64+0x20] ;  /* 0x0000200e3a7e7981 */ /* 0x000362000c1e1100 */
[C---:B------:R-:W-:Y:S02]  /*18d0*/  LOP3.LUT R73, R66.reuse, 0xc4, RZ, 0xfc, !PT ;  /* 0x000000c442497812 */ /* 0x040fe400078efcff */
[----:B------:R-:W-:Y:S01]  /*18e0*/  LOP3.LUT R72, R66, 0xc8, RZ, 0xfc, !PT ;  /* 0x000000c842487812 */ /* 0x000fe200078efcff */
[----:B------:R-:W5:Y:S04]  /*18f0*/  LDG.E.U8 R125, desc[UR14][R62.64] ;  /* 0x0000000e3e7d7981 */ /* 0x000f68000c1e1100 */
[----:B------:R2:W5:Y:S01]  /*1900*/  LDG.E.U8 R128, desc[UR14][R62.64+0x20] ;  /* 0x0000200e3e807981 */ /* 0x000562000c1e1100 */
[----:B-1----:R-:W-:Y:S01]  /*1910*/  IADD3 R58, P0, PT, R2, R65, RZ ;  /* 0x00000041023a7210 */ /* 0x002fe20007f1e0ff */
[----:B------:R-:W-:-:S04]  /*1920*/  IMAD.X R65, RZ, RZ, R68, P3 ;  /* 0x000000ffff417224 */ /* 0x000fc800018e0644 */
[----:B------:R-:W-:Y:S01]  /*1930*/  IMAD.X R59, RZ, RZ, R67, P0 ;  /* 0x000000ffff3b7224 */ /* 0x000fe200000e0643 */
[CC--:B------:R-:W-:Y:S01]  /*1940*/  LEA R69, P0, R73.reuse, R60.reuse, 0x6 ;  /* 0x0000003c49457211 */ /* 0x0c0fe200078030ff */
[----:B------:R-:W5:Y:S01]  /*1950*/  LDG.E.U8 R127, desc[UR14][R64.64] ;  /* 0x0000000e407f7981 */ /* 0x000f62000c1e1100 */
[----:B------:R-:W-:Y:S02]  /*1960*/  LEA R67, P2, R72, R60, 0x6 ;  /* 0x0000003c48437211 */ /* 0x000fe400078430ff */
[----:B------:R-:W-:Y:S01]  /*1970*/  LEA.HI.X R68, R73, R61, RZ, 0x6, P0 ;  /* 0x0000003d49447211 */ /* 0x000fe200000f34ff */
[----:B------:R1:W5:Y:S01]  /*1980*/  LDG.E.U8 R130, desc[UR14][R64.64+0x20] ;  /* 0x0000200e40827981 */ /* 0x000362000c1e1100 */
[C---:B------:R-:W-:Y:S02]  /*1990*/  LOP3.LUT R71, R66.reuse, 0xcc, RZ, 0xfc, !PT ;  /* 0x000000cc42477812 */ /* 0x040fe400078efcff */
[----:B------:R-:W-:Y:S01]  /*19a0*/  LOP3.LUT R70, R66, 0xd0, RZ, 0xfc, !PT ;  /* 0x000000d042467812 */ /* 0x000fe200078efcff */
[----:B------:R-:W5:Y:S01]  /*19b0*/  LDG.E.U8 R129, desc[UR14][R58.64] ;  /* 0x0000000e3a817981 */ /* 0x000f62000c1e1100 */
[----:B--2---:R-:W-:-:S03]  /*19c0*/  IADD3 R62, P4, PT, R2, R67, RZ ;  /* 0x00000043023e7210 */ /* 0x004fc60007f9e0ff */
[----:B------:R2:W5:Y:S01]  /*19d0*/  LDG.E.U8 R132, desc[UR14][R58.64+0x20] ;  /* 0x0000200e3a847981 */ /* 0x000562000c1e1100 */
[----:B-1----:R-:W-:Y:S02]  /*19e0*/  IADD3 R64, P3, PT, R2, R69, RZ ;  /* 0x0000004502407210 */ /* 0x002fe40007f7e0ff */
[CC--:B------:R-:W-:Y:S02]  /*19f0*/  LEA R63, P0, R71.reuse, R60.reuse, 0x6 ;  /* 0x0000003c473f7211 */ /* 0x0c0fe400078030ff */
[----:B------:R-:W-:Y:S01]  /*1a00*/  LEA.HI.X R67, R72, R61, RZ, 0x6, P2 ;  /* 0x0000003d48437211 */ /* 0x000fe200010f34ff */
[----:B------:R-:W-:Y:S01]  /*1a10*/  IMAD.X R65, RZ, RZ, R68, P3 ;  /* 0x000000ffff417224 */ /* 0x000fe200018e0644 */
[----:B--2---:R-:W-:Y:S02]  /*1a20*/  LEA R59, P2, R70, R60, 0x6 ;  /* 0x0000003c463b7211 */ /* 0x004fe400078430ff */
        /* <DEDUP_REMOVED lines=38> */
[----:B-1----:R-:W-:-:S05]  /*1c90*/  IADD3 R58, P0, PT, R2, R65, RZ ;  /* 0x00000041023a7210 */ /* 0x002fca0007f1e0ff */
[----:B------:R-:W-:Y:S01]  /*1ca0*/  IMAD.X R59, RZ, RZ, R67, P0 ;  /* 0x000000ffff3b7224 */ /* 0x000fe200000e0643 */
[----:B--2---:R-:W-:Y:S01]  /*1cb0*/  LEA R63, P2, R72, R60, 0x6 ;  /* 0x0000003c483f7211 */ /* 0x004fe200078430ff */
[----:B------:R-:W-:-:S03]  /*1cc0*/  IMAD.X R65, RZ, RZ, R68, P3 ;  /* 0x000000ffff417224 */ /* 0x000fc600018e0644 */
[----:B------:R-:W5:Y:S01]  /*1cd0*/  LDG.E.U8 R145, desc[UR14][R58.64] ;  /* 0x0000000e3a917981 */ /* 0x000f62000c1e1100 */
[C---:B------:R-:W-:Y:S02]  /*1ce0*/  LEA R67, P0, R69.reuse, R60, 0x6 ;  /* 0x0000003c45437211 */ /* 0x040fe400078030ff */
[----:B------:R-:W-:Y:S01]  /*1cf0*/  LEA.HI.X R68, R72, R61, RZ, 0x6, P2 ;  /* 0x0000003d48447211 */ /* 0x000fe200010f34ff */
[----:B------:R1:W5:Y:S01]  /*1d00*/  LDG.E.U8 R148, desc[UR14][R58.64+0x20] ;  /* 0x0000200e3a947981 */ /* 0x000362000c1e1100 */
[----:B------:R-:W-:Y:S02]  /*1d10*/  IADD3 R62, P3, PT, R2, R67, RZ ;  /* 0x00000043023e7210 */ /* 0x000fe40007f7e0ff */
[----:B------:R-:W-:Y:S01]  /*1d20*/  LEA.HI.X R69, R69, R61, RZ, 0x6, P0 ;  /* 0x0000003d45457211 */ /* 0x000fe200000f34ff */
[----:B------:R-:W5:Y:S01]  /*1d30*/  LDG.E.U8 R143, desc[UR14][R64.64] ;  /* 0x0000000e408f7981 */ /* 0x000f62000c1e1100 */
[C---:B------:R-:W-:Y:S02]  /*1d40*/  LOP3.LUT R71, R66.reuse, 0xec, RZ, 0xfc, !PT ;  /* 0x000000ec42477812 */ /* 0x040fe400078efcff */
[----:B------:R-:W-:Y:S01]  /*1d50*/  LOP3.LUT R70, R66, 0xf0, RZ, 0xfc, !PT ;  /* 0x000000f042467812 */ /* 0x000fe200078efcff */
[----:B------:R2:W5:Y:S01]  /*1d60*/  LDG.E.U8 R146, desc[UR14][R64.64+0x20] ;  /* 0x0000200e40927981 */ /* 0x000562000c1e1100 */
[----:B-1----:R-:W-:Y:S01]  /*1d70*/  IADD3 R58, P4, PT, R2, R63, RZ ;  /* 0x0000003f023a7210 */ /* 0x002fe20007f9e0ff */
[----:B------:R-:W-:-:S04]  /*1d80*/  IMAD.X R63, RZ, RZ, R69, P3 ;  /* 0x000000ffff3f7224 */ /* 0x000fc800018e0645 */
[----:B------:R-:W-:Y:S01]  /*1d90*/  IMAD.X R59, RZ, RZ, R68, P4 ;  /* 0x000000ffff3b7224 */ /* 0x000fe200020e0644 */
[-C--:B------:R-:W-:Y:S01]  /*1da0*/  LEA R67, P0, R71, R60.reuse, 0x6 ;  /* 0x0000003c47437211 */ /* 0x080fe200078030ff */
[----:B------:R-:W5:Y:S01]  /*1db0*/  LDG.E.U8 R147, desc[UR14][R62.64] ;  /* 0x0000000e3e937981 */ /* 0x000f62000c1e1100 */
[----:B--2---:R-:W-:-:S03]  /*1dc0*/  LEA R65, P2, R70, R60, 0x6 ;  /* 0x0000003c46417211 */ /* 0x004fc600078430ff */
[----:B------:R-:W5:Y:S04]  /*1dd0*/  LDG.E.U8 R149, desc[UR14][R58.64] ;  /* 0x0000000e3a957981 */ /* 0x000f68000c1e1100 */
[----:B------:R1:W5:Y:S01]  /*1de0*/  LDG.E.U8 R152, desc[UR14][R58.64+0x20] ;  /* 0x0000200e3a987981 */ /* 0x000362000c1e1100 */
[----:B------:R-:W-:Y:S02]  /*1df0*/  IADD3 R64, P3, PT, R2, R67, RZ ;  /* 0x0000004302407210 */ /* 0x000fe40007f7e0ff */
[-C--:B------:R-:W-:Y:S01]  /*1e00*/  LEA.HI.X R69, R71, R61.reuse, RZ, 0x6, P0 ;  /* 0x0000003d47457211 */ /* 0x080fe200000f34ff */
[----:B------:R2:W5:Y:S01]  /*1e10*/  LDG.E.U8 R150, desc[UR14][R62.64+0x20] ;  /* 0x0000200e3e967981 */ /* 0x000562000c1e1100 */
[----:B------:R-:W-:Y:S01]  /*1e20*/  LEA.HI.X R67, R70, R61, RZ, 0x6, P2 ;  /* 0x0000003d46437211 */ /* 0x000fe200010f34ff */
[----:B-1----:R-:W1:Y:S01]  /*1e30*/  LDC.64 R58, c[0x0][0x388] ;  /* 0x0000e200ff3a7b82 */ /* 0x002e620000000a00 */
[----:B------:R-:W-:-:S02]  /*1e40*/  LOP3.LUT R210, R66, 0xf4, RZ, 0xfc, !PT ;  /* 0x000000f442d27812 */ /* 0x000fc400078efcff */
[----:B--2---:R-:W-:Y:S01]  /*1e50*/  IADD3 R62, P0, PT, R2, R65, RZ ;  /* 0x00000041023e7210 */ /* 0x004fe20007f1e0ff */
[----:B------:R-:W-:Y:S01]  /*1e60*/  IMAD.X R65, RZ, RZ, R69, P3 ;  /* 0x000000ffff417224 */ /* 0x000fe200018e0645 */
[----:B------:R-:W-:-:S03]  /*1e70*/  LOP3.LUT R252, R66, 0xfc, RZ, 0xfc, !PT ;  /* 0x000000fc42fc7812 */ /* 0x000fc600078efcff */
[----:B------:R-:W-:Y:S01]  /*1e80*/  IMAD.X R63, RZ, RZ, R67, P0 ;  /* 0x000000ffff3f7224 */ /* 0x000fe200000e0643 */
[-C--:B------:R-:W-:Y:S01]  /*1e90*/  LEA R69, P0, R210, R60.reuse, 0x6 ;  /* 0x0000003cd2457211 */ /* 0x080fe200078030ff */
[----:B------:R-:W5:Y:S01]  /*1ea0*/  LDG.E.U8 R151, desc[UR14][R64.64] ;  /* 0x0000000e40977981 */ /* 0x000f62000c1e1100 */
[----:B------:R-:W-:Y:S02]  /*1eb0*/  LOP3.LUT R70, R66, 0xf8, RZ, 0xfc, !PT ;  /* 0x000000f842467812 */ /* 0x000fe400078efcff */
[----:B------:R-:W-:Y:S01]  /*1ec0*/  LEA R67, P2, R252, R60, 0x6 ;  /* 0x0000003cfc437211 */ /* 0x000fe200078430ff */
[----:B------:R2:W5:Y:S01]  /*1ed0*/  LDG.E.U8 R153, desc[UR14][R64.64+0x20] ;  /* 0x0000200e40997981 */ /* 0x000562000c1e1100 */
[-C--:B------:R-:W-:Y:S02]  /*1ee0*/  LEA.HI.X R68, R210, R61.reuse, RZ, 0x6, P0 ;  /* 0x0000003dd2447211 */ /* 0x080fe400000f34ff */
[----:B------:R-:W-:Y:S01]  /*1ef0*/  LEA.HI.X R66, R252, R61, RZ, 0x6, P2 ;  /* 0x0000003dfc427211 */ /* 0x000fe200010f34ff */
[----:B------:R-:W5:Y:S01]  /*1f00*/  LDG.E.U8 R154, desc[UR14][R62.64] ;  /* 0x0000000e3e9a7981 */ /* 0x000f62000c1e1100 */
[----:B------:R-:W-:-:S03]  /*1f10*/  IMAD.SHL.U32 R205, R202, 0x4, RZ ;  /* 0x00000004cacd7824 */ /* 0x000fc600078e00ff */
[----:B------:R4:W5:Y:S01]  /*1f20*/  LDG.E.U8 R155, desc[UR14][R62.64+0x20] ;  /* 0x0000200e3e9b7981 */ /* 0x000962000c1e1100 */
[----:B--2---:R-:W-:Y:S02]  /*1f30*/  IADD3 R64, P3, PT, R2, R69, RZ ;  /* 0x0000004502407210 */ /* 0x004fe40007f7e0ff */
[----:B------:R-:W-:Y:S02]  /*1f40*/  LEA R69, P0, R70, R60, 0x6 ;  /* 0x0000003c46457211 */ /* 0x000fe400078030ff */
[----:B------:R-:W-:Y:S01]  /*1f50*/  IADD3 R60, P4, PT, R2, R67, RZ ;  /* 0x00000043023c7210 */ /* 0x000fe20007f9e0ff */
[----:B------:R-:W-:Y:S01]  /*1f60*/  IMAD.X R65, RZ, RZ, R68, P3 ;  /* 0x000000ffff417224 */ /* 0x000fe200018e0644 */
[----:B----4-:R-:W-:-:S03]  /*1f70*/  LEA.HI.X R63, R70, R61, RZ, 0x6, P0 ;  /* 0x0000003d463f7211 */ /* 0x010fc600000f34ff */
[----:B------:R-:W-:Y:S01]  /*1f80*/  IMAD.X R61, RZ, RZ, R66, P4 ;  /* 0x000000ffff3d7224 */ /* 0x000fe200020e0642 */
[C---:B------:R-:W-:Y:S02]  /*1f90*/  IADD3 R62, P0, PT, R2.reuse, R69, RZ ;  /* 0x00000045023e7210 */ /* 0x040fe40007f1e0ff */
[----:B-1----:R-:W-:Y:S01]  /*1fa0*/  IADD3 R58, P2, P3, R2, R58, R205 ;  /* 0x0000003a023a7210 */ /* 0x002fe20007b5e0cd */
[----:B------:R-:W5:Y:S01]  /*1fb0*/  LDG.E.U8 R156, desc[UR14][R64.64] ;  /* 0x0000000e409c7981 */ /* 0x000f62000c1e1100 */
[----:B---3--:R-:W-:-:S03]  /*1fc0*/  IMAD.WIDE.U32 R66, R196, 0x80, R82 ;  /* 0x00000080c4427825 */ /* 0x008fc600078e0052 */
[----:B------:R-:W5:Y:S01]  /*1fd0*/  LDG.E.U8 R158, desc[UR14][R60.64] ;  /* 0x0000000e3c9e7981 */ /* 0x000f62000c1e1100 */
[----:B------:R-:W-:Y:S01]  /*1fe0*/  IMAD.X R63, RZ, RZ, R63, P0 ;  /* 0x000000ffff3f7224 */ /* 0x000fe200000e063f */
[----:B------:R-:W-:Y:S02]  /*1ff0*/  IADD3.X R59, PT, PT, RZ, R59, RZ, P2, P3 ;  /* 0x0000003bff3b7210 */ /* 0x000fe400017e64ff */
[----:B------:R1:W5:Y:S01]  /*2000*/  LDG.E.U8 R159, desc[UR14][R60.64+0x20] ;  /* 0x0000200e3c9f7981 */ /* 0x000362000c1e1100 */
[----:B------:R-:W-:-:S03]  /*2010*/  IADD3 R66, P2, PT, R2, R66, RZ ;  /* 0x0000004202427210 */ /* 0x000fc60007f5e0ff */
[----:B------:R-:W5:Y:S04]  /*2020*/  LDG.E.U8 R160, desc[UR14][R62.64] ;  /* 0x0000000e3ea07981 */ /* 0x000f68000c1e1100 */
[----:B------:R2:W5:Y:S01]  /*2030*/  LDG.E.U8 R164, desc[UR14][R62.64+0x20] ;  /* 0x0000200e3ea47981 */ /* 0x000562000c1e1100 */
[----:B-1----:R-:W-:-:S03]  /*2040*/  IMAD.WIDE.U32 R60, R3, 0x80, R82 ;  /* 0x00000080033c7825 */ /* 0x002fc600078e0052 */
[----:B------:R1:W5:Y:S01]  /*2050*/  LDG.E.U8 R157, desc[UR14][R64.64+0x20] ;  /* 0x0000200e409d7981 */ /* 0x000362000c1e1100 */
[----:B------:R-:W-:-:S03]  /*2060*/  IADD3 R60, P0, PT, R2, R60, RZ ;  /* 0x0000003c023c7210 */ /* 0x000fc60007f1e0ff */
[----:B------:R-:W5:Y:S01]  /*2070*/  LDG.E.U8 R163, desc[UR14][R58.64] ;  /* 0x0000000e3aa37981 */ /* 0x000f62000c1e1100 */
[----:B--2---:R-:W-:-:S03]  /*2080*/  IMAD.WIDE.U32 R62, R198, 0x80, R82 ;  /* 0x00000080c63e7825 */ /* 0x004fc600078e0052 */
[----:B------:R-:W5:Y:S01]  /*2090*/  LDG.E.U8 R162, desc[UR14][R58.64+0x40] ;  /* 0x0000400e3aa27981 */ /* 0x000f62000c1e1100 */
[----:B-1----:R-:W-:-:S03]  /*20a0*/  IMAD.WIDE.U32 R64, R199, 0x80, R82 ;  /* 0x00000080c7407825 */ /* 0x002fc600078e0052 */
[----:B------:R-:W5:Y:S04]  /*20b0*/  LDG.E.U8 R161, desc[UR14][R58.64+0x20] ;  /* 0x0000200e3aa17981 */ /* 0x000f68000c1e1100 */
[----:B------:R1:W5:Y:S01]  /*20c0*/  LDG.E.U8 R165, desc[UR14][R58.64+0x60] ;  /* 0x0000600e3aa57981 */ /* 0x000362000c1e1100 */
[----:B------:R-:W-:Y:S01]  /*20d0*/  IMAD.X R61, RZ, RZ, R61, P0 ;  /* 0x000000ffff3d7224 */ /* 0x000fe200000e063d */
[C---:B------:R-:W-:Y:S01]  /*20e0*/  IADD3 R80, P0, PT, R2.reuse, R62, RZ ;  /* 0x0000003e02507210 */ /* 0x040fe20007f1e0ff */
[----:B------:R-:W-:Y:S01]  /*20f0*/  IMAD.X R67, RZ, RZ, R67, P2 ;  /* 0x000000ffff437224 */ /* 0x000fe200010e0643 */
[----:B------:R-:W-:Y:S01]  /*2100*/  IADD3 R72, P3, PT, R2, R64, RZ ;  /* 0x0000004002487210 */ /* 0x000fe20007f7e0ff */
[--C-:B------:R-:W-:Y:S01]  /*2110*/  IMAD.WIDE.U32 R70, R212, 0x80, R82.reuse ;  /* 0x00000080d4467825 */ /* 0x100fe200078e0052 */
[----:B------:R-:W5:Y:S03]  /*2120*/  LDG.E.U8 R168, desc[UR14][R60.64] ;  /* 0x0000000e3ca87981 */ /* 0x000f66000c1e1100 */
[--C-:B-1----:R-:W-:Y:S01]  /*2130*/  IMAD.WIDE.U32 R58, R197, 0x80, R82.reuse ;  /* 0x00000080c53a7825 */ /* 0x102fe200078e0052 */
[----:B------:R-:W5:Y:S03]  /*2140*/  LDG.E.U8 R167, desc[UR14][R60.64+0x40] ;  /* 0x0000400e3ca77981 */ /* 0x000f66000c1e1100 */
[----:B------:R-:W-:Y:S01]  /*2150*/  IMAD.WIDE.U32 R74, R211, 0x80, R82 ;  /* 0x00000080d34a7825 */ /* 0x000fe200078e0052 */
[C---:B------:R-:W-:Y:S01]  /*2160*/  IADD3 R62, P2, PT, R2.reuse, R58, RZ ;  /* 0x0000003a023e7210 */ /* 0x040fe20007f5e0ff */
[----:B------:R-:W5:Y:S02]  /*2170*/  LDG.E.U8 R166, desc[UR14][R60.64+0x20] ;  /* 0x0000200e3ca67981 */ /* 0x000f64000c1e1100 */
[----:B------:R-:W-:Y:S01]  /*2180*/  IMAD.X R81, RZ, RZ, R63, P0 ;  /* 0x000000ffff517224 */ /* 0x000fe200000e063f */
[C---:B------:R-:W-:Y:S01]  /*2190*/  IADD3 R70, P0, PT, R2.reuse, R70, RZ ;  /* 0x0000004602467210 */ /* 0x040fe20007f1e0ff */
[----:B------:R-:W-:Y:S01]  /*21a0*/  IMAD.X R73, RZ, RZ, R65, P3 ;  /* 0x000000ffff497224 */ /* 0x000fe200018e0641 */
[----:B------:R-:W5:Y:S01]  /*21b0*/  LDG.E.U8 R170, desc[UR14][R60.64+0x60] ;  /* 0x0000600e3caa7981 */ /* 0x000f62000c1e1100 */
[----:B------:R-:W-:Y:S01]  /*21c0*/  IMAD.X R63, RZ, RZ, R59, P2 ;  /* 0x000000ffff3f7224 */ /* 0x000fe200010e063b */
[----:B------:R-:W-:Y:S01]  /*21d0*/  IADD3 R78, P2, PT, R2, R74, RZ ;  /* 0x0000004a024e7210 */ /* 0x000fe20007f5e0ff */
[--C-:B------:R-:W-:Y:S01]  /*21e0*/  IMAD.WIDE.U32 R64, R215, 0x80, R82.reuse ;  /* 0x00000080d7407825 */ /* 0x100fe200078e0052 */
[----:B------:R-:W5:Y:S03]  /*21f0*/  LDG.E.U8 R169, desc[UR14][R66.64] ;  /* 0x0000000e42a97981 */ /* 0x000f66000c1e1100 */
[----:B------:R-:W-:Y:S01]  /*2200*/  IMAD.WIDE.U32 R68, R214, 0x80, R82 ;  /* 0x00000080d6447825 */ /* 0x000fe200078e0052 */
[----:B------:R-:W5:Y:S03]  /*2210*/  LDG.E.U8 R172, desc[UR14][R66.64+0x60] ;  /* 0x0000600e42ac7981 */ /* 0x000f66000c1e1100 */
[----:B------:R-:W-:Y:S01]  /*2220*/  IMAD.X R71, RZ, RZ, R71, P0 ;  /* 0x000000ffff477224 */ /* 0x000fe200000e0647 */
[C---:B------:R-:W-:Y:S01]  /*2230*/  IADD3 R64, P0, PT, R2.reuse, R64, RZ ;  /* 0x0000004002407210 */ /* 0x040fe20007f1e0ff */
        /* <DEDUP_REMOVED lines=12> */
[--C-:B------:R-:W-:Y:S01]  /*2300*/  IMAD.WIDE.U32 R86, R217, 0x80, R82.reuse ;  /* 0x00000080d9567825 */ /* 0x100fe200078e0052 */
[----:B------:R-:W5:Y:S03]  /*2310*/  LDG.E.U8 R67, desc[UR14][R72.64+0x40] ;  /* 0x0000400e48437981 */ /* 0x000f66000c1e1100 */
[--C-:B------:R-:W-:Y:S01]  /*2320*/  IMAD.WIDE.U32 R84, R220, 0x80, R82.reuse ;  /* 0x00000080dc547825 */ /* 0x100fe200078e0052 */
[----:B------:R-:W-:Y:S01]  /*2330*/  IADD3 R86, P2, PT, R2, R86, RZ ;  /* 0x0000005602567210 */ /* 0x000fe20007f5e0ff */
[----:B------:R-:W5:Y:S02]  /*2340*/  LDG.E.U8 R66, desc[UR14][R72.64+0x20] ;  /* 0x0000200e48427981 */ /* 0x000f64000c1e1100 */
[----:B------:R-:W-:-:S02]  /*2350*/  IMAD.WIDE.U32 R82, R219, 0x80, R82 ;  /* 0x00000080db527825 */ /* 0x000fc400078e0052 */
[----:B------:R-:W5:Y:S02]  /*2360*/  LDG.E.U8 R174, desc[UR14][R72.64+0x60] ;  /* 0x0000600e48ae7981 */ /* 0x000f64000c1e1100 */
[----:B------:R-:W-:Y:S01]  /*2370*/  IMAD.X R77, RZ, RZ, R77, P0 ;  /* 0x000000ffff4d7224 */ /* 0x000fe200000e064d */
[C---:B------:R-:W-:Y:S01]  /*2380*/  IADD3 R68, P0, PT, R2.reuse, R68, RZ ;  /* 0x0000004402447210 */ /* 0x040fe20007f1e0ff */
[----:B------:R-:W-:Y:S01]  /*2390*/  IMAD.X R59, RZ, RZ, R59, P3 ;  /* 0x000000ffff3b7224 */ /* 0x000fe200018e063b */
[C---:B------:R-:W-:Y:S01]  /*23a0*/  IADD3 R84, P3, PT, R2.reuse, R84, RZ ;  /* 0x0000005402547210 */ /* 0x040fe20007f7e0ff */
[----:B------:R-:W5:Y:S01]  /*23b0*/  LDG.E.U8 R173, desc[UR14][R80.64] ;  /* 0x0000000e50ad7981 */ /* 0x000f62000c1e1100 */
[----:B------:R-:W-:-:S03]  /*23c0*/  IADD3 R82, P4, PT, R2, R82, RZ ;  /* 0x0000005202527210 */ /* 0x000fc60007f9e0ff */
[----:B------:R-:W5:Y:S01]  /*23d0*/  LDG.E.U8 R73, desc[UR14][R80.64+0x40] ;  /* 0x0000400e50497981 */ /* 0x000f62000c1e1100 */
[----:B------:R-:W-:-:S03]  /*23e0*/  IMAD.X R69, RZ, RZ, R69, P0 ;  /* 0x000000ffff457224 */ /* 0x000fc600000e0645 */
[----:B------:R-:W5:Y:S04]  /*23f0*/  LDG.E.U8 R72, desc[UR14][R80.64+0x20] ;  /* 0x0000200e50487981 */ /* 0x000f68000c1e1100 */
[----:B------:R-:W5:Y:S01]  /*2400*/  LDG.E.U8 R176, desc[UR14][R80.64+0x60] ;  /* 0x0000600e50b07981 */ /* 0x000f62000c1e1100 */
[----:B------:R-:W-:-:S03]  /*2410*/  IMAD.X R87, RZ, RZ, R87, P2 ;  /* 0x000000ffff577224 */ /* 0x000fc600010e0657 */
[----:B------:R-:W5:Y:S04]  /*2420*/  LDG.E.U8 R175, desc[UR14][R62.64] ;  /* 0x0000000e3eaf7981 */ /* 0x000f68000c1e1100 */
[----:B------:R-:W5:Y:S04]  /*2430*/  LDG.E.U8 R178, desc[UR14][R62.64+0x60] ;  /* 0x0000600e3eb27981 */ /* 0x000f68000c1e1100 */
[----:B------:R-:W5:Y:S04]  /*2440*/  LDG.E.U8 R81, desc[UR14][R62.64+0x40] ;  /* 0x0000400e3e517981 */ /* 0x000f68000c1e1100 */
[----:B------:R-:W5:Y:S01]  /*2450*/  LDG.E.U8 R80, desc[UR14][R62.64+0x20] ;  /* 0x0000200e3e507981 */ /* 0x000f62000c1e1100 */
[----:B------:R-:W-:-:S03]  /*2460*/  IMAD.X R85, RZ, RZ, R85, P3 ;  /* 0x000000ffff557224 */ /* 0x000fc600018e0655 */
[----:B------:R-:W5:Y:S04]  /*2470*/  LDG.E.U8 R177, desc[UR14][R70.64] ;  /* 0x0000000e46b17981 */ /* 0x000f68000c1e1100 */
[----:B------:R-:W5:Y:S04]  /*2480*/  LDG.E.U8 R180, desc[UR14][R70.64+0x60] ;  /* 0x0000600e46b47981 */ /* 0x000f68000c1e1100 */
[----:B------:R-:W5:Y:S04]  /*2490*/  LDG.E.U8 R63, desc[UR14][R70.64+0x40] ;  /* 0x0000400e463f7981 */ /* 0x000f68000c1e1100 */
[----:B------:R-:W5:Y:S04]  /*24a0*/  LDG.E.U8 R62, desc[UR14][R70.64+0x20] ;  /* 0x0000200e463e7981 */ /* 0x000f68000c1e1100 */
        /* <DEDUP_REMOVED lines=34> */
[----:B------:R-:W-:-:S03]  /*26d0*/  SHF.R.U32.HI R201, RZ, 0x5, R203 ;  /* 0x00000005ffc97819 */ /* 0x000fc600000116cb */
[----:B------:R-:W5:Y:S01]  /*26e0*/  LDG.E.U8 R84, desc[UR14][R84.64+0x60] ;  /* 0x0000600e54547981 */ /* 0x000f62000c1e1100 */
[----:B------:R-:W-:-:S03]  /*26f0*/  R2UR UR7, R201 ;  /* 0x00000000c90772ca */ /* 0x000fc600000e0000 */
[----:B------:R-:W5:Y:S01]  /*2700*/  LDG.E.U8 R85, desc[UR14][R82.64] ;  /* 0x0000000e52557981 */ /* 0x000f62000c1e1100 */
[----:B------:R-:W-:-:S03]  /*2710*/  IMAD.SHL.U32 R201, R203, 0x2, RZ ;  /* 0x00000002cbc97824 */ /* 0x000fc600078e00ff */
[----:B------:R1:W5:Y:S02]  /*2720*/  LDG.E.U8 R82, desc[UR14][R82.64+0x60] ;  /* 0x0000600e52527981 */ /* 0x000364000c1e1100 */
[----:B-1----:R-:W-:-:S04]  /*2730*/  SHF.R.S32.HI R83, RZ, 0x6, R203 ;  /* 0x00000006ff537819 */ /* 0x002fc800000114cb */
[----:B------:R-:W-:-:S04]  /*2740*/  SGXT R83, R83, 0x1 ;  /* 0x000000015353781a */ /* 0x000fc80000000200 */
[----:B------:R-:W-:Y:S02]  /*2750*/  LOP3.LUT R83, R83, 0x90, RZ, 0xc0, !PT ;  /* 0x0000009053537812 */ /* 0x000fe400078ec0ff */
[----:B------:R-:W-:Y:S02]  /*2760*/  LOP3.LUT R201, R201, 0x40, RZ, 0xc0, !PT ;  /* 0x00000040c9c97812 */ /* 0x000fe400078ec0ff */
[----:B------:R-:W-:Y:S02]  /*2770*/  LOP3.LUT R83, R83, 0x1f, R203, 0x78, !PT ;  /* 0x0000001f53537812 */ /* 0x000fe400078e78cb */
[----:B0-----:R-:W-:Y:S02]  /*2780*/  R2UR UR13, R114 ;  /* 0x00000000720d72ca */ /* 0x001fe400000e0000 */
[----:B------:R-:W-:Y:S01]  /*2790*/  IADD3 R201, PT, PT, R83, UR12, R201 ;  /* 0x0000000c53c97c10 */ /* 0x000fe2000fffe0c9 */
[----:B------:R-:W-:-:S12]  /*27a0*/  @P1 BRA `(.L_x_5) ;  /* 0x0000000000181947 */ /* 0x000fd80003800000 */
[----:B------:R-:W-:Y:S01]  /*27b0*/  ELECT P0, URZ, PT ;  /* 0x0000000000ff782f */ /* 0x000fe20003800000 */
[----:B------:R-:W-:Y:S01]  /*27c0*/  IMAD.MOV.U32 R83, RZ, RZ, 0x1 ;  /* 0x00000001ff537424 */ /* 0x000fe200078e00ff */
[----:B------:R-:W-:Y:S01]  /*27d0*/  UMOV UR4, 0x40 ;  /* 0x0000004000047882 */ /* 0x000fe20000000000 */
[----:B------:R-:W-:Y:S01]  /*27e0*/  UVIRTCOUNT.DEALLOC.SMPOOL 0x80 ;  /* 0x000000800000784c */ /* 0x000fe20000000000 */
[----:B------:R-:W-:-:S09]  /*27f0*/  ULEA UR4, UR6, UR4, 0x18 ;  /* 0x0000000406047291 */ /* 0x000fd2000f8ec0ff */
[----:B------:R0:W-:Y:S03]  /*2800*/  @P0 STS.U8 [UR4], R83 ;  /* 0x00000053ff000988 */ /* 0x0001e60008000004 */
.L_x_5:
[----:B------:R-:W-:Y:S01]  /*2810*/  LOP3.LUT P2, RZ, R203, 0x7f, RZ, 0xc0, !PT ;  /* 0x0000007fcbff7812 */ /* 0x000fe2000784c0ff */
[----:B-----5:R1:W-:Y:S01]  /*2820*/  STS.U8 [R201+0x2720], R5 ;  /* 0x00272005c9007388 */ /* 0x0203e20000000000 */
[----:B------:R-:W-:Y:S01]  /*2830*/  SHF.R.U32.HI R204, RZ, 0x1, R202 ;  /* 0x00000001ffcc7819 */ /* 0x000fe200000116ca */
[----:B------:R-:W-:Y:S02]  /*2840*/  UMOV UR4, 0x1 ;  /* 0x0000000100047882 */ /* 0x000fe40000000000 */
[----:B------:R2:W-:Y:S04]  /*2850*/  STS.U8 [R201+0x2800], R0 ;  /* 0x00280000c9007388 */ /* 0x0005e80000000000 */
[----:B------:R-:W-:Y:S01]  /*2860*/  STS.U8 [R201], R113 ;  /* 0x00000071c9007388 */ /* 0x000fe20000000000 */
[----:B-1----:R-:W-:-:S03]  /*2870*/  LOP3.LUT R5, R205, 0x1f, R203, 0xf8, !PT ;  /* 0x0000001fcd057812 */ /* 0x002fc600078ef8cb */
[----:B------:R-:W-:Y:S01]  /*2880*/  VOTEU.ALL UP0, P2 ;  /* 0x0000000000ff7886 */ /* 0x000fe20001000000 */
[----:B------:R-:W-:Y:S01]  /*2890*/  VOTEU.ALL UP1, P2 ;  /* 0x0000000000ff7886 */ /* 0x000fe20001020000 */
[----:B--2---:R-:W-:Y:S01]  /*28a0*/  LOP3.LUT R0, R5, R204, RZ, 0x3c, !PT ;  /* 0x000000cc05007212 */ /* 0x004fe200078e3cff */
[----:B------:R-:W-:Y:S02]  /*28b0*/  STS.U8 [R201+0x20], R112 ;  /* 0x00002070c9007388 */ /* 0x000fe40000000000 */
[----:B------:R-:W-:-:S04]  /*28c0*/  @!UP0 UIADD3 UR4, UPT, UPT, -UR4, 0x100000, URZ ;  /* 0x0010000004048890 */ /* 0x000fc8000fffe1ff */
[----:B------:R-:W-:Y:S02]  /*28d0*/  @!UP0 USHF.L.U32 UR5, UR4, 0xb, URZ ;  /* 0x0000000b04058899 */ /* 0x000fe400080006ff */
[----:B------:R-:W-:Y:S02]  /*28e0*/  @!UP0 USHF.L.U32 UR4, UR4, 0x1, URZ ;  /* 0x0000000104048899 */ /* 0x000fe400080006ff */
[----:B------:R-:W-:Y:S01]  /*28f0*/  UISETP.NE.U32.AND UP0, UPT, UR7, URZ, UPT ;  /* 0x000000ff0700728c */ /* 0x000fe2000bf05070 */
[----:B------:R-:W-:Y:S01]  /*2900*/  LOP3.LUT R5, R0, 0x20, RZ, 0x3c, !PT ;  /* 0x0000002000057812 */ /* 0x000fe200078e3cff */
[----:B------:R-:W-:Y:S04]  /*2910*/  STS.U8 [R201+0x120], R111 ;  /* 0x0001206fc9007388 */ /* 0x000fe80000000000 */
        /* <DEDUP_REMOVED lines=123> */
[----:B------:R-:W-:Y:S04]  /*30d0*/  STS.U8 [R0+UR12+0x4000], R163 ;  /* 0x004000a300007988 */ /* 0x000fe8000800000c */
        /* <DEDUP_REMOVED lines=30> */
[----:B------:R1:W-:Y:S04]  /*32c0*/  STS.U8 [R0+UR12+0x5e00], R195 ;  /* 0x005e00c300007988 */ /* 0x0003e8000800000c */
[----:B------:R2:W-:Y:S04]  /*32d0*/  STS.U8 [R5+UR12+0x4000], R161 ;  /* 0x004000a105007988 */ /* 0x0005e8000800000c */
[----:B------:R2:W-:Y:S01]  /*32e0*/  STS.U8 [R5+UR12+0x4040], R165 ;  /* 0x004040a505007988 */ /* 0x0005e2000800000c */
[----:B-1----:R-:W-:-:S03]  /*32f0*/  LOP3.LUT R0, R203, 0x7f, RZ, 0xc0, !PT ;  /* 0x0000007fcb007812 */ /* 0x002fc600078ec0ff */
[----:B------:R2:W-:Y:S04]  /*3300*/  STS.U8 [R5+UR12+0x4240], R166 ;  /* 0x004240a605007988 */ /* 0x0005e8000800000c */
        /* <DEDUP_REMOVED lines=28> */
[----:B------:R2:W-:Y:S01]  /*34d0*/  STS.U8 [R5+UR12+0x5e00], R82 ;  /* 0x005e005205007988 */ /* 0x0005e2000800000c */
[----:B------:R1:W-:Y:S06]  /*34e0*/  MEMBAR.ALL.CTA ;  /* 0x0000000000007992 */ /* 0x0003ec0000008000 */
[----:B-1----:R-:W-:Y:S04]  /*34f0*/  FENCE.VIEW.ASYNC.S ;  /* 0x00000000000073c6 */ /* 0x002fe80000000000 */
[----:B------:R-:W1:Y:S02]  /*3500*/  FENCE.VIEW.ASYNC.S ;  /* 0x00000000000073c6 */ /* 0x000e640000000000 */
[----:B-1----:R2:W1:Y:S02]  /*3510*/  @!UP1 SYNCS.EXCH.64 URZ, [UR12+0x6000], UR4 ;  /* 0x006000040cff95b2 */ /* 0x0024640008000100 */
[----:B-1----:R-:W-:Y:S06]  /*3520*/  BAR.SYNC.DEFER_BLOCKING 0x0 ;  /* 0x0000000000007b1d */ /* 0x002fec0000010000 */
[----:B--2---:R-:W-:Y:S05]  /*3530*/  BRA.U UP0, `(.L_x_6) ;  /* 0x0000000100787547 */ /* 0x004fea000b800000 */
[----:B------:R-:W-:Y:S02]  /*3540*/  USHF.R.U32.HI UR10, URZ, 0x4, UR12 ;  /* 0x00000004ff0a7899 */ /* 0x000fe4000801160c */
[----:B------:R-:W-:Y:S02]  /*3550*/  UIADD3 UR4, UPT, UPT, UR12, 0x4000, URZ ;  /* 0x000040000c047890 */ /* 0x000fe4000fffe0ff */
[----:B------:R-:W-:Y:S02]  /*3560*/  USGXT.U32 UR10, UR10, 0xe ;  /* 0x0000000e0a0a789a */ /* 0x000fe40008000000 */
[----:B------:R-:W-:Y:S02]  /*3570*/  USHF.R.U32.HI UR4, URZ, 0x4, UR4 ;  /* 0x00000004ff047899 */ /* 0x000fe40008011604 */
[----:B------:R-:W-:Y:S01]  /*3580*/  UIADD3 UR22, UP0, UPT, UR10, 0x2, URZ ;  /* 0x000000020a167890 */ /* 0x000fe2000ff1e0ff */
[----:B------:R-:W-:Y:S01]  /*3590*/  UMOV UR5, URZ ;  /* 0x000000ff00057c82 */ /* 0x000fe20008000000 */
[----:B------:R-:W-:-:S02]  /*35a0*/  USGXT.U32 UR4, UR4, 0xe ;  /* 0x0000000e0404789a */ /* 0x000fc40008000000 */
[----:B------:R-:W-:Y:S01]  /*35b0*/  UIADD3.X UR23, UPT, UPT, UR5, -0x7fffbfe0, URZ, UP0, !UPT ;  /* 0x8000402005177890 */ /* 0x000fe200087fe4ff */
[----:B------:R-:W-:Y:S01]  /*35c0*/  UMOV UR8, 0x100 ;  /* 0x0000010000087882 */ /* 0x000fe20000000000 */
[----:B------:R-:W-:Y:S01]  /*35d0*/  UMOV UR9, 0x40004040 ;  /* 0x4000404000097882 */ /* 0x000fe20000000000 */
[----:B------:R-:W-:Y:S02]  /*35e0*/  UIADD3 UR18, UPT, UPT, UR13, 0x80, URZ ;  /* 0x000000800d127890 */ /* 0x000fe4000fffe0ff */
[----:B------:R-:W-:Y:S02]  /*35f0*/  UIADD3.64 UR8, UPT, UPT, UR4, UR8, URZ ;  /* 0x0000000804087297 */ /* 0x000fe4000fffe0ff */
[----:B------:R-:W-:Y:S02]  /*3600*/  UIADD3.64 UR16, UPT, UPT, UR22, 0x1fe, URZ ;  /* 0x000001fe16107897 */ /* 0x000fe4000fffe0ff */
[----:B------:R-:W-:Y:S02]  /*3610*/  UIADD3 UR19, UPT, UPT, UR13, 0x80, URZ ;  /* 0x000000800d137890 */ /* 0x000fe4000fffe0ff */
[----:B------:R-:W-:Y:S01]  /*3620*/  UIADD3.64 UR20, UPT, UPT, UR22, 0x200, URZ ;  /* 0x0000020016147897 */ /* 0x000fe2000fffe0ff */
[----:B------:R-:W-:Y:S01]  /*3630*/  UMOV UR24, 0x0 ;  /* 0x0000000000187882 */ /* 0x000fe20000000000 */
[----:B------:R-:W-:Y:S01]  /*3640*/  UMOV UR25, 0x8210010 ;  /* 0x0821001000197882 */ /* 0x000fe20000000000 */
[----:B------:R-:W-:Y:S01]  /*3650*/  UMOV UR11, 0x80004020 ;  /* 0x80004020000b7882 */ /* 0x000fe20000000000 */
[----:B------:R-:W-:Y:S01]  /*3660*/  UMOV UR5, 0x40004040 ;  /* 0x4000404000057882 */ /* 0x000fe20000000000 */
[----:B------:R-:W-:Y:S01]  /*3670*/  UMOV UR26, 0x0 ;  /* 0x00000000001a7882 */ /* 0x000fe20000000000 */
[----:B------:R-:W-:Y:S01]  /*3680*/  UMOV UR27, 0x8210010 ;  /* 0x08210010001b7882 */ /* 0x000fe20000000000 */
[----:B------:R-:W-:Y:S01]  /*3690*/  UMOV UR28, 0x0 ;  /* 0x00000000001c7882 */ /* 0x000fe20000000000 */
[----:B------:R-:W-:Y:S01]  /*36a0*/  UMOV UR29, 0x8210010 ;  /* 0x08210010001d7882 */ /* 0x000fe20000000000 */
[----:B------:R1:W-:Y:S01]  /*36b0*/  UTCQMMA gdesc[UR10], gdesc[UR4], tmem[UR13], tmem[UR24], idesc[UR25], !UPT ;  /* 0x00ff18040a0075ea */ /* 0x0003e2000f80030d */
[----:B------:R-:W-:Y:S01]  /*36c0*/  UMOV UR30, 0x0 ;  /* 0x00000000001e7882 */ /* 0x000fe20000000000 */
[----:B------:R-:W-:Y:S01]  /*36d0*/  UMOV UR31, 0x8210010 ;  /* 0x08210010001f7882 */ /* 0x000fe20000000000 */
[----:B------:R1:W-:Y:S01]  /*36e0*/  UTCQMMA gdesc[UR22], gdesc[UR8], tmem[UR13], tmem[UR26], idesc[UR27], UPT ;  /* 0x00ff1a08160075ea */ /* 0x0003e2000b80030d */
[----:B------:R1:W-:Y:S01]  /*36f0*/  UTCQMMA gdesc[UR16], gdesc[UR4], tmem[UR18], tmem[UR28], idesc[UR29], !UPT ;  /* 0x00ff1c04100075ea */ /* 0x0003e2000f800312 */
[----:B------:R1:W-:Y:S01]  /*3700*/  UTCQMMA gdesc[UR20], gdesc[UR8], tmem[UR19], tmem[UR30], idesc[UR31], UPT ;  /* 0x00ff1e08140075ea */ /* 0x0003e2000b800313 */
[----:B------:R-:W-:Y:S01]  /*3710*/  NOP ;  /* 0x0000000000007918 */ /* 0x000fe20000000000 */
.L_x_6:
[----:B------:R-:W-:Y:S01]  /*3720*/  ELECT P0, URZ, PT ;  /* 0x0000000000ff782f */ /* 0x000fe20003800000 */
[----:B-1----:R-:W-:-:S03]  /*3730*/  UIADD3 UR4, UPT, UPT, UR12, 0x6000, URZ ;  /* 0x000060000c047890 */ /* 0x002fc6000fffe0ff */
[----:B------:R-:W-:Y:S01]  /*3740*/  ISETP.LT.U32.AND P0, PT, R0, 0x20, P0 ;  /* 0x000000200000780c */ /* 0x000fe20000701070 */
[----:B------:R-:W-:-:S12]  /*3750*/  UMOV UR5, URZ ;  /* 0x000000ff00057c82 */ /* 0x000fd80008000000 */
[----:B------:R-:W-:Y:S01]  /*3760*/  VOTEU.ANY UP0, P0 ;  /* 0x0000000000ff7886 */ /* 0x000fe20000000100 */
[----:B------:R-:W-:-:S04]  /*3770*/  VOTEU.ANY UP1, P0 ;  /* 0x0000000000ff7886 */ /* 0x000fc80000020100 */
[----:B------:R-:W-:Y:S01]  /*3780*/  @UP0 UMOV UR5, UR4 ;  /* 0x0000000400050c82 */ /* 0x000fe20008000000 */
[----:B------:R-:W-:Y:S01]  /*3790*/  USHF.L.U32 UR4, UR7, 0x15, URZ ;  /* 0x0000001507047899 */ /* 0x000fe200080006ff */
[----:B------:R1:W-:Y:S01]  /*37a0*/  @UP1 UTCBAR [UR5], URZ ;  /* 0x000000ff050013e9 */ /* 0x0003e200080000ff */
[----:B------:R-:W-:Y:S02]  /*37b0*/  BAR.SYNC.DEFER_BLOCKING 0x0 ;  /* 0x0000000000007b1d */ /* 0x000fe40000010000 */
[----:B------:R-:W-:-:S04]  /*37c0*/  ULOP3.LUT UR4, UR4, 0x600000, URZ, 0xc0, !UPT ;  /* 0x0060000004047892 */ /* 0x000fc8000f8ec0ff */
[----:B------:R-:W-:Y:S01]  /*37d0*/  UIADD3 UR4, UPT, UPT, UR13, UR4, URZ ;  /* 0x000000040d047290 */ /* 0x000fe2000fffe0ff */
[----:B------:R-:W2:Y:S02]  /*37e0*/  SYNCS.PHASECHK.TRANS64.TRYWAIT P0, [UR12+0x6000], RZ ;  /* 0x006000ffff0075a7 */ /* 0x000ea4000800110c */
[----:B-12---:R-:W-:Y:S09]  /*37f0*/  @!P0 BRA `(.L_x_7) ;  /* 0x0000004c00788947 */ /* 0x006ff20003800000 */
.L_x_11:
[----:B------:R-:W-:Y:S01]  /*3800*/  BAR.SYNC.DEFER_BLOCKING 0x0 ;  /* 0x0000000000007b1d */ /* 0x000fe20000010000 */
[C---:B------:R-:W-:Y:S01]  /*3810*/  IMAD.SHL.U32 R0, R203.reuse, 0x10, RZ ;  /* 0x00000010cb007824 */ /* 0x040fe200078e00ff */
[----:B------:R-:W-:-:S04]  /*3820*/  LOP3.LUT R200, R203, 0x7, RZ, 0xc0, !PT ;  /* 0x00000007cbc87812 */ /* 0x000fc800078ec0ff */
[----:B------:R-:W-:Y:S02]  /*3830*/  LOP3.LUT R5, R0, 0x7f0, RZ, 0xc0, !PT ;  /* 0x000007f000057812 */ /* 0x000fe400078ec0ff */
[----:B------:R-:W1:Y:S01]  /*3840*/  LDC.64 R208, c[0x0][0x390] ;  /* 0x0000e400ffd07b82 */ /* 0x000e620000000a00 */
[----:B0-----:R-:W0:Y:S01]  /*3850*/  LDTM.x64 R72, tmem[UR4] ;  /* 0x00000004004879ee */ /* 0x001e220008340000 */
[----:B------:R-:W2:Y:S01]  /*3860*/  LDCU.64 UR10, c[0x0][0x390] ;  /* 0x00007200ff0a77ac */ /* 0x000ea20008000a00 */
[----:B------:R-:W-:Y:S02]  /*3870*/  IMAD R0, R200, 0x800, R5 ;  /* 0x00000800c8007824 */ /* 0x000fe400078e0205 */
[----:B------:R-:W-:Y:S01]  /*3880*/  IMAD R200, R202, 0x4, R200 ;  /* 0x00000004cac87824 */ /* 0x000fe200078e02c8 */
[----:B------:R-:W-:Y:S01]  /*3890*/  SHF.R.S32.HI R202, RZ, 0x3, R203 ;  /* 0x00000003ffca7819 */ /* 0x000fe200000114cb */
[----:B------:R-:W-:Y:S01]  /*38a0*/  IMAD.SHL.U32 R203, R203, 0x8, RZ ;  /* 0x00000008cbcb7824 */ /* 0x000fe200078e00ff */
[----:B------:R-:W-:Y:S01]  /*38b0*/  LOP3.LUT R251, R0, 0x20, RZ, 0x3c, !PT ;  /* 0x0000002000fb7812 */ /* 0x000fe200078e3cff */
[----:B------:R-:W-:Y:S01]  /*38c0*/  IMAD.SHL.U32 R200, R200, 0x10, RZ ;  /* 0x00000010c8c87824 */ /* 0x000fe200078e00ff */
[C---:B------:R-:W-:Y:S01]  /*38d0*/  LOP3.LUT R250, R0.reuse, 0x30, RZ, 0x3c, !PT ;  /* 0x0000003000fa7812 */ /* 0x040fe200078e3cff */
[----:B------:R-:W3:Y:S01]  /*38e0*/  LDC.64 R240, c[0x0][0x390] ;  /* 0x0000e400fff07b82 */ /* 0x000ee20000000a00 */
[C---:B------:R-:W-:Y:S01]  /*38f0*/  LOP3.LUT R249, R0.reuse, 0x40, RZ, 0x3c, !PT ;  /* 0x0000004000f97812 */ /* 0x040fe200078e3cff */
[----:B------:R-:W4:Y:S01]  /*3900*/  LDCU.64 UR16, c[0x0][0x390] ;  /* 0x00007200ff1077ac */ /* 0x000f220008000a00 */
[----:B------:R-:W-:-:S02]  /*3910*/  LOP3.LUT R248, R0, 0x50, RZ, 0x3c, !PT ;  /* 0x0000005000f87812 */ /* 0x000fc400078e3cff */
[----:B------:R-:W-:Y:S01]  /*3920*/  LOP3.LUT R201, R0, 0x60, RZ, 0x3c, !PT ;  /* 0x0000006000c97812 */ /* 0x000fe200078e3cff */
[----:B------:R-:W5:Y:S01]  /*3930*/  LDCU.64 UR20, c[0x0][0x390] ;  /* 0x00007200ff1477ac */ /* 0x000f620008000a00 */
[----:B------:R-:W-:Y:S01]  /*3940*/  SGXT R202, R202, 0x1 ;  /* 0x00000001caca781a */ /* 0x000fe20000000200 */
[----:B------:R-:W1:Y:S01]  /*3950*/  @!P2 SYNCS.CCTL.IV [UR12+0x6000] ;  /* 0x00600000ff00a9b1 */ /* 0x000e62000800000c */
[----:B------:R-:W-:Y:S01]  /*3960*/  LOP3.LUT R203, R203, 0x80, RZ, 0xc0, !PT ;  /* 0x00000080cbcb7812 */ /* 0x000fe200078ec0ff */
[----:B------:R-:W1:Y:S01]  /*3970*/  LDCU.64 UR22, c[0x0][0x390] ;  /* 0x00007200ff1677ac */ /* 0x000e620008000a00 */
[----:B------:R-:W-:Y:S01]  /*3980*/  LOP3.LUT R202, R204, 0x2040, R202, 0xf8, !PT ;  /* 0x00002040ccca7812 */ /* 0x000fe200078ef8ca */
[----:B0-----:R-:W-:Y:S01]  /*3990*/  IMAD.MOV.U32 R8, RZ, RZ, R132 ;  /* 0x000000ffff087224 */ /* 0x001fe200078e0084 */
[----:B------:R-:W0:Y:S01]  /*39a0*/  LDCU.64 UR26, c[0x0][0x390] ;  /* 0x00007200ff1a77ac */ /* 0x000e220008000a00 */
[----:B------:R-:W-:Y:S01]  /*39b0*/  IMAD.MOV.U32 R7, RZ, RZ, R133 ;  /* 0x000000ffff077224 */ /* 0x000fe200078e0085 */
[----:B------:R-:W-:Y:S01]  /*39c0*/  LOP3.LUT R202, R202, R200, RZ, 0x3c, !PT ;  /* 0x000000c8caca7212 */ /* 0x000fe200078e3cff */
[----:B------:R-:W-:Y:S01]  /*39d0*/  IMAD.MOV.U32 R6, RZ, RZ, R134 ;  /* 0x000000ffff067224 */ /* 0x000fe200078e0086 */
[----:B------:R-:W0:Y:S01]  /*39e0*/  LDC.64 R206, c[0x0][0x390] ;  /* 0x0000e400ffce7b82 */ /* 0x000e220000000a00 */
[----:B------:R-:W-:Y:S01]  /*39f0*/  IMAD.MOV.U32 R4, RZ, RZ, R135 ;  /* 0x000000ffff047224 */ /* 0x000fe200078e0087 */
[----:B------:R-:W0:Y:S01]  /*3a00*/  LDCU.64 UR28, c[0x0][0x390] ;  /* 0x00007200ff1c77ac */ /* 0x000e220008000a00 */
[----:B------:R-:W1:Y:S01]  /*3a10*/  LDTM.x64 R132, tmem[UR4+0x40] ;  /* 0x00004004008479ee */ /* 0x000e620008340000 */
[----:B------:R-:W-:-:S02]  /*3a20*/  IMAD.MOV.U32 R68, RZ, RZ, R72 ;  /* 0x000000ffff447224 */ /* 0x000fc400078e0048 */
[----:B------:R-:W-:Y:S01]  /*3a30*/  IMAD.MOV.U32 R67, RZ, RZ, R73 ;  /* 0x000000ffff437224 */ /* 0x000fe200078e0049 */
[----:B------:R-:W0:Y:S01]  /*3a40*/  LDCU.64 UR32, c[0x0][0x390] ;  /* 0x00007200ff2077ac */ /* 0x000e220008000a00 */
[----:B------:R-:W-:Y:S01]  /*3a50*/  IMAD.MOV.U32 R66, RZ, RZ, R74 ;  /* 0x000000ffff427224 */ /* 0x000fe200078e004a */
[----:B------:R-:W0:Y:S01]  /*3a60*/  LDC.64 R244, c[0x0][0x390] ;  /* 0x0000e400fff47b82 */ /* 0x000e220000000a00 */
[----:B------:R-:W-:Y:S01]  /*3a70*/  IMAD.MOV.U32 R65, RZ, RZ, R75 ;  /* 0x000000ffff417224 */ /* 0x000fe200078e004b */
[----:B------:R-:W0:Y:S01]  /*3a80*/  LDCU.64 UR34, c[0x0][0x390] ;  /* 0x00007200ff2277ac */ /* 0x000e220008000a00 */
[----:B------:R-:W-:Y:S02]  /*3a90*/  IMAD.MOV.U32 R64, RZ, RZ, R76 ;  /* 0x000000ffff407224 */ /* 0x000fe400078e004c */
[----:B------:R-:W-:Y:S01]  /*3aa0*/  IMAD.MOV.U32 R63, RZ, RZ, R77 ;  /* 0x000000ffff3f7224 */ /* 0x000fe200078e004d */
[----:B------:R-:W0:Y:S01]  /*3ab0*/  LDCU.64 UR38, c[0x0][0x390] ;  /* 0x00007200ff2677ac */ /* 0x000e220008000a00 */
[----:B------:R-:W-:Y:S01]  /*3ac0*/  IMAD.MOV.U32 R62, RZ, RZ, R78 ;  /* 0x000000ffff3e7224 */ /* 0x000fe200078e004e */
[----:B------:R-:W0:Y:S01]  /*3ad0*/  LDC.64 R242, c[0x0][0x390] ;  /* 0x0000e400fff27b82 */ /* 0x000e220000000a00 */
[----:B------:R-:W-:Y:S01]  /*3ae0*/  IMAD.MOV.U32 R61, RZ, RZ, R79 ;  /* 0x000000ffff3d7224 */ /* 0x000fe200078e004f */
[----:B------:R-:W0:Y:S01]  /*3af0*/  LDCU.64 UR40, c[0x0][0x390] ;  /* 0x00007200ff2877ac */ /* 0x000e220008000a00 */
[----:B------:R-:W-:-:S02]  /*3b00*/  IMAD.MOV.U32 R60, RZ, RZ, R80 ;  /* 0x000000ffff3c7224 */ /* 0x000fc400078e0050 */
[----:B------:R-:W-:Y:S01]  /*3b10*/  IMAD.MOV.U32 R59, RZ, RZ, R81 ;  /* 0x000000ffff3b7224 */ /* 0x000fe200078e0051 */
[----:B------:R-:W0:Y:S01]  /*3b20*/  LDCU.64 UR44, c[0x0][0x390] ;  /* 0x00007200ff2c77ac */ /* 0x000e220008000a00 */
[----:B------:R-:W-:Y:S02]  /*3b30*/  IMAD.MOV.U32 R58, RZ, RZ, R82 ;  /* 0x000000ffff3a7224 */ /* 0x000fe400078e0052 */
[----:B------:R-:W-:Y:S01]  /*3b40*/  IMAD.MOV.U32 R57, RZ, RZ, R83 ;  /* 0x000000ffff397224 */ /* 0x000fe200078e0053 */
[----:B-1----:R-:W-:Y:S01]  /*3b50*/  STL.64 [R1+0x1f8], R194 ;  /* 0x0001f8c201007387 */ /* 0x002fe20000100a00 */
[----:B------:R-:W-:Y:S01]  /*3b60*/  IMAD.MOV.U32 R56, RZ, RZ, R84 ;  /* 0x000000ffff387224 */ /* 0x000fe200078e0054 */
[----:B------:R-:W1:Y:S01]  /*3b70*/  LDCU.64 UR46, c[0x0][0x390] ;  /* 0x00007200ff2e77ac */ /* 0x000e620008000a00 */
[----:B------:R-:W-:Y:S01]  /*3b80*/  IMAD.MOV.U32 R55, RZ, RZ, R85 ;  /* 0x000000ffff377224 */ /* 0x000fe200078e0055 */
[----:B------:R-:W-:Y:S01]  /*3b90*/  STL.64 [R1+0x1f0], R192 ;  /* 0x0001f0c001007387 */ /* 0x000fe20000100a00 */
[----:B------:R-:W-:Y:S01]  /*3ba0*/  IMAD.MOV.U32 R54, RZ, RZ, R86 ;  /* 0x000000ffff367224 */ /* 0x000fe200078e0056 */
[----:B------:R-:W0:Y:S01]  /*3bb0*/  LDCU.64 UR50, c[0x0][0x390] ;  /* 0x00007200ff3277ac */ /* 0x000e220008000a00 */
        /* <DEDUP_REMOVED lines=34> */
[----:B------:R-:W-:-:S02]  /*3de0*/  IMAD.MOV.U32 R36, RZ, RZ, R104 ;  /* 0x000000ffff247224 */ /* 0x000fc400078e0068 */
[----:B------:R-:W-:Y:S01]  /*3df0*/  IMAD.MOV.U32 R35, RZ, RZ, R105 ;  /* 0x000000ffff237224 */ /* 0x000fe200078e0069 */
[----:B------:R-:W-:Y:S01]  /*3e00*/  STL.64 [R1+0x1a0], R172 ;  /* 0x0001a0ac01007387 */ /* 0x000fe20000100a00 */
[----:B------:R-:W-:Y:S02]  /*3e10*/  IMAD.MOV.U32 R34, RZ, RZ, R106 ;  /* 0x000000ffff227224 */ /* 0x000fe400078e006a */
[----:B------:R-:W-:Y:S01]  /*3e20*/  IMAD.MOV.U32 R33, RZ, RZ, R107 ;  /* 0x000000ffff217224 */ /* 0x000fe200078e006b */
[----:B------:R-:W-:Y:S01]  /*3e30*/  STL.64 [R1+0x198], R170 ;  /* 0x000198aa01007387 */ /* 0x000fe20000100a00 */
[----:B------:R-:W-:Y:S02]  /*3e40*/  IMAD.MOV.U32 R32, RZ, RZ, R108 ;  /* 0x000000ffff207224 */ /* 0x000fe400078e006c */
        /* <DEDUP_REMOVED lines=25> */
[----:B------:R0:W-:Y:S01]  /*3fe0*/  STL.64 [R1+0x150], R152 ;  /* 0x0001509801007387 */ /* 0x0001e20000100a00 */
[----:B------:R-:W-:Y:S02]  /*3ff0*/  IMAD.MOV.U32 R14, RZ, RZ, R126 ;  /* 0x000000ffff0e7224 */ /* 0x000fe400078e007e */
[----:B------:R-:W-:Y:S01]  /*4000*/  IMAD.MOV.U32 R13, RZ, RZ, R127 ;  /* 0x000000ffff0d7224 */ /* 0x000fe200078e007f */
[----:B------:R1:W-:Y:S01]  /*4010*/  STL.64 [R1+0x148], R150 ;  /* 0x0001489601007387 */ /* 0x0003e20000100a00 */
[----:B------:R-:W-:-:S02]  /*4020*/  IMAD.MOV.U32 R12, RZ, RZ, R128 ;  /* 0x000000ffff0c7224 */ /* 0x000fc400078e0080 */
[----:B------:R-:W-:Y:S01]  /*4030*/  IMAD.MOV.U32 R11, RZ, RZ, R129 ;  /* 0x000000ffff0b7224 */ /* 0x000fe200078e0081 */
[----:B------:R2:W-:Y:S01]  /*4040*/  STL.64 [R1+0x140], R148 ;  /* 0x0001409401007387 */ /* 0x0005e20000100a00 */
[----:B------:R-:W-:Y:S02]  /*4050*/  IMAD.MOV.U32 R10, RZ, RZ, R130 ;  /* 0x000000ffff0a7224 */ /* 0x000fe400078e0082 */
[----:B------:R-:W-:Y:S01]  /*4060*/  IMAD.MOV.U32 R9, RZ, RZ, R131 ;  /* 0x000000ffff097224 */ /* 0x000fe200078e0083 */
[----:B------:R3:W-:Y:S01]  /*4070*/  STL.64 [R1+0x138], R146 ;  /* 0x0001389201007387 */ /* 0x0007e20000100a00 */
[----:B0-----:R-:W-:Y:S02]  /*4080*/  IMAD.MOV.U32 R152, RZ, RZ, R48 ;  /* 0x000000ffff987224 */ /* 0x001fe400078e0030 */
[----:B------:R-:W-:Y:S01]  /*4090*/  IMAD.MOV.U32 R153, RZ, RZ, R47 ;  /* 0x000000ffff997224 */ /* 0x000fe200078e002f */
[----:B------:R0:W-:Y:S01]  /*40a0*/  STL.64 [R1+0x130], R144 ;  /* 0x0001309001007387 */ /* 0x0001e20000100a00 */
[----:B-1----:R-:W-:-:S02]  /*40b0*/  IMAD.MOV.U32 R150, RZ, RZ, R50 ;  /* 0x000000ffff967224 */ /* 0x002fc400078e0032 */
[----:B------:R-:W-:Y:S01]  /*40c0*/  IMAD.MOV.U32 R151, RZ, RZ, R49 ;  /* 0x000000ffff977224 */ /* 0x000fe200078e0031 */
[----:B------:R1:W-:Y:S01]  /*40d0*/  STL.64 [R1+0x128], R142 ;  /* 0x0001288e01007387 */ /* 0x0003e20000100a00 */
[----:B--2---:R-:W-:Y:S02]  /*40e0*/  IMAD.MOV.U32 R148, RZ, RZ, R52 ;  /* 0x000000ffff947224 */ /* 0x004fe400078e0034 */
[----:B------:R-:W-:Y:S01]  /*40f0*/  IMAD.MOV.U32 R149, RZ, RZ, R51 ;  /* 0x000000ffff957224 */ /* 0x000fe200078e0033 */
[----:B------:R2:W-:Y:S01]  /*4100*/  STL.64 [R1+0x120], R140 ;  /* 0x0001208c01007387 */ /* 0x0005e20000100a00 */
[----:B---3--:R-:W-:Y:S02]  /*4110*/  IMAD.MOV.U32 R146, RZ, RZ, R54 ;  /* 0x000000ffff927224 */ /* 0x008fe400078e0036 */
[----:B------:R-:W-:Y:S01]  /*4120*/  IMAD.MOV.U32 R147, RZ, RZ, R53 ;  /* 0x000000ffff937224 */ /* 0x000fe200078e0035 */
[----:B------:R3:W-:Y:S01]  /*4130*/  STL.64 [R1+0x118], R138 ;  /* 0x0001188a01007387 */ /* 0x0007e20000100a00 */
[----:B0-----:R-:W-:-:S02]  /*4140*/  IMAD.MOV.U32 R144, RZ, RZ, R56 ;  /* 0x000000ffff907224 */ /* 0x001fc400078e0038 */
[----:B------:R-:W-:Y:S01]  /*4150*/  IMAD.MOV.U32 R145, RZ, RZ, R55 ;  /* 0x000000ffff917224 */ /* 0x000fe200078e0037 */
[----:B------:R0:W-:Y:S01]  /*4160*/  STL.64 [R1+0x110], R136 ;  /* 0x0001108801007387 */ /* 0x0001e20000100a00 */
[----:B-1----:R-:W-:Y:S02]  /*4170*/  IMAD.MOV.U32 R142, RZ, RZ, R58 ;  /* 0x000000ffff8e7224 */ /* 0x002fe400078e003a */
[----:B------:R-:W-:Y:S01]  /*4180*/  IMAD.MOV.U32 R143, RZ, RZ, R57 ;  /* 0x000000ffff8f7224 */ /* 0x000fe200078e0039 */
[----:B------:R1:W-:Y:S01]  /*4190*/  STL.64 [R1+0x108], R134 ;  /* 0x0001088601007387 */ /* 0x0003e20000100a00 */
[----:B--2---:R-:W-:Y:S02]  /*41a0*/  IMAD.MOV.U32 R140, RZ, RZ, R60 ;  /* 0x000000ffff8c7224 */ /* 0x004fe400078e003c */
[----:B------:R-:W-:Y:S01]  /*41b0*/  IMAD.MOV.U32 R141, RZ, RZ, R59 ;  /* 0x000000ffff8d7224 */ /* 0x000fe200078e003b */
[----:B------:R2:W-:Y:S01]  /*41c0*/  STL.64 [R1+0x100], R132 ;  /* 0x0001008401007387 */ /* 0x0005e20000100a00 */
[----:B---3--:R-:W-:-:S02]  /*41d0*/  IMAD.MOV.U32 R138, RZ, RZ, R62 ;  /* 0x000000ffff8a7224 */ /* 0x008fc400078e003e */
[----:B------:R-:W-:Y:S02]  /*41e0*/  IMAD.MOV.U32 R139, RZ, RZ, R61 ;  /* 0x000000ffff8b7224 */ /* 0x000fe400078e003d */
[----:B0-----:R-:W-:Y:S02]  /*41f0*/  IMAD.MOV.U32 R136, RZ, RZ, R64 ;  /* 0x000000ffff887224 */ /* 0x001fe400078e0040 */
[----:B------:R-:W-:Y:S02]  /*4200*/  IMAD.MOV.U32 R137, RZ, RZ, R63 ;  /* 0x000000ffff897224 */ /* 0x000fe400078e003f */
[----:B-1----:R-:W-:Y:S02]  /*4210*/  IMAD.MOV.U32 R134, RZ, RZ, R66 ;  /* 0x000000ffff867224 */ /* 0x002fe400078e0042 */
[----:B------:R-:W-:Y:S02]  /*4220*/  IMAD.MOV.U32 R135, RZ, RZ, R65 ;  /* 0x000000ffff877224 */ /* 0x000fe400078e0041 */
[----:B--2---:R-:W-:-:S02]  /*4230*/  IMAD.MOV.U32 R132, RZ, RZ, R68 ;  /* 0x000000ffff847224 */ /* 0x004fc400078e0044 */
[----:B------:R-:W-:Y:S01]  /*4240*/  IMAD.MOV.U32 R133, RZ, RZ, R67 ;  /* 0x000000ffff857224 */ /* 0x000fe200078e0043 */
[----:B------:R-:W-:Y:S01]  /*4250*/  LDTM.x64 R68, tmem[UR4+0x80] ;  /* 0x00008004004479ee */ /* 0x000fe20008340000 */
[----:B------:R-:W-:Y:S02]  /*4260*/  IMAD.MOV.U32 R154, RZ, RZ, R46 ;  /* 0x000000ffff9a7224 */ /* 0x000fe400078e002e */
[----:B------:R-:W-:Y:S02]  /*4270*/  IMAD.MOV.U32 R155, RZ, RZ, R45 ;  /* 0x000000ffff9b7224 */ /* 0x000fe400078e002d */
[----:B------:R-:W-:Y:S02]  /*4280*/  IMAD.MOV.U32 R156, RZ, RZ, R44 ;  /* 0x000000ffff9c7224 */ /* 0x000fe400078e002c */
[----:B------:R-:W-:Y:S02]  /*4290*/  IMAD.MOV.U32 R157, RZ, RZ, R43 ;  /* 0x000000ffff9d7224 */ /* 0x000fe400078e002b */
[----:B------:R-:W-:-:S02]  /*42a0*/  IMAD.MOV.U32 R158, RZ, RZ, R42 ;  /* 0x000000ffff9e7224 */ /* 0x000fc400078e002a */
[----:B------:R-:W-:Y:S02]  /*42b0*/  IMAD.MOV.U32 R159, RZ, RZ, R41 ;  /* 0x000000ffff9f7224 */ /* 0x000fe400078e0029 */
        /* <DEDUP_REMOVED lines=36> */
[----:B------:R-:W0:Y:S01]  /*4500*/  LDTM.x64 R4, tmem[UR4+0xc0] ;  /* 0x0000c004000479ee */ /* 0x000e220008340000 */
[----:B------:R-:W-:Y:S01]  /*4510*/  NOP ;  /* 0x0000000000007918 */ /* 0x000fe20000000000 */
[----:B------:R1:W-:Y:S01]  /*4520*/  STS.128 [R0+UR12], R132 ;  /* 0x0000008400007988 */ /* 0x0003e20008000c0c */
[----:B------:R-:W-:Y:S01]  /*4530*/  IMAD.WIDE.U32 R204, R199, 0x200, R240 ;  /* 0x00000200c7cc7825 */ /* 0x000fe200078e00f0 */
[----:B------:R-:W2:Y:S03]  /*4540*/  LDCU.64 UR4, c[0x0][0x390] ;  /* 0x00007200ff0477ac */ /* 0x000ea60008000a00 */
[----:B------:R-:W-:Y:S01]  /*4550*/  IMAD.WIDE.U32 R198, R198, 0x200, R242 ;  /* 0x00000200c6c67825 */ /* 0x000fe200078e00f2 */
[----:B-1----:R-:W-:-:S02]  /*4560*/  LOP3.LUT R135, R0, 0x10, RZ, 0x3c, !PT ;  /* 0x0000001000877812 */ /* 0x002fc400078e3cff */
[----:B------:R-:W-:-:S03]  /*4570*/  LOP3.LUT R132, R0, 0x70, RZ, 0x3c, !PT ;  /* 0x0000007000847812 */ /* 0x000fc600078e3cff */
[----:B------:R-:W-:Y:S04]  /*4580*/  STS.128 [R135+UR12], R136 ;  /* 0x0000008887007988 */ /* 0x000fe80008000c0c */
[----:B------:R-:W-:Y:S04]  /*4590*/  STS.128 [R251+UR12], R140 ;  /* 0x0000008cfb007988 */ /* 0x000fe80008000c0c */
[----:B------:R-:W-:Y:S04]  /*45a0*/  STS.128 [R250+UR12], R144 ;  /* 0x00000090fa007988 */ /* 0x000fe80008000c0c */
[----:B------:R-:W-:Y:S04]  /*45b0*/  STS.128 [R249+UR12], R148 ;  /* 0x00000094f9007988 */ /* 0x000fe80008000c0c */
[----:B------:R-:W-:Y:S04]  /*45c0*/  STS.128 [R248+UR12], R152 ;  /* 0x00000098f8007988 */ /* 0x000fe80008000c0c */
[----:B------:R1:W-:Y:S04]  /*45d0*/  STS.128 [R201+UR12], R156 ;  /* 0x0000009cc9007988 */ /* 0x0003e80008000c0c */
[----:B------:R-:W-:Y:S01]  /*45e0*/  STS.128 [R132+UR12], R160 ;  /* 0x000000a084007988 */ /* 0x000fe20008000c0c */
[----:B-1----:R-:W-:-:S04]  /*45f0*/  IMAD.WIDE.U32 R200, R3, 0x200, R208 ;  /* 0x0000020003c87825 */ /* 0x002fc800078e00d0 */
[----:B------:R-:W-:Y:S01]  /*4600*/  IMAD.SHL.U32 R3, R2, 0x4, RZ ;  /* 0x0000000402037824 */ /* 0x000fe200078e00ff */
[----:B------:R-:W-:Y:S01]  /*4610*/  IADD3 R2, PT, PT, R202, UR12, R203 ;  /* 0x0000000cca027c10 */ /* 0x000fe2000fffe0cb */
[----:B0-----:R-:W-:Y:S01]  /*4620*/  BAR.SYNC.DEFER_BLOCKING 0x0 ;  /* 0x0000000000007b1d */ /* 0x001fe20000010000 */
[----:B------:R-:W-:Y:S02]  /*4630*/  IMAD.WIDE.U32 R202, R196, 0x200, R206 ;  /* 0x00000200c4ca7825 */ /* 0x000fe400078e00ce */
[-C--:B------:R-:W-:Y:S02]  /*4640*/  IADD3 R208, P0, PT, R200, R3.reuse, RZ ;  /* 0x00000003c8d07210 */ /* 0x080fe40007f1e0ff */
[-C--:B------:R-:W-:Y:S01]  /*4650*/  IADD3 R200, P2, PT, R204, R3.reuse, RZ ;  /* 0x00000003ccc87210 */ /* 0x080fe20007f5e0ff */
[----:B------:R-:W-:Y:S01]  /*4660*/  IMAD.WIDE.U32 R196, R197, 0x200, R244 ;  /* 0x00000200c5c47825 */ /* 0x000fe200078e00f4 */
[----:B------:R-:W-:-:S03]  /*4670*/  IADD3 R198, P3, PT, R198, R3, RZ ;  /* 0x00000003c6c67210 */ /* 0x000fc60007f7e0ff */
[----:B------:R-:W-:Y:S01]  /*4680*/  IMAD.X R209, RZ, RZ, R201, P0 ;  /* 0x000000ffffd17224 */ /* 0x000fe200000e06c9 */
[-C--:B------:R-:W-:Y:S01]  /*4690*/  IADD3 R202, P0, PT, R202, R3.reuse, RZ ;  /* 0x00000003caca7210 */ /* 0x080fe20007f1e0ff */
[----:B------:R-:W-:Y:S01]  /*46a0*/  IMAD.X R201, RZ, RZ, R205, P2 ;  /* 0x000000ffffc97224 */ /* 0x000fe200010e06cd */
[----:B------:R-:W-:Y:S01]  /*46b0*/  IADD3 R196, P4, PT, R196, R3, RZ ;  /* 0x00000003c4c47210 */ /* 0x000fe20007f9e0ff */
[----:B------:R-:W-:Y:S02]  /*46c0*/  IMAD.X R199, RZ, RZ, R199, P3 ;  /* 0x000000ffffc77224 */ /* 0x000fe400018e06c7 */
[----:B------:R-:W-:Y:S02]  /*46d0*/  IMAD.X R203, RZ, RZ, R203, P0 ;  /* 0x000000ffffcb7224 */ /* 0x000fe400000e06cb */
[----:B------:R-:W-:Y:S01]  /*46e0*/  IMAD.X R197, RZ, RZ, R197, P4 ;  /* 0x000000ffffc57224 */ /* 0x000fe200020e06c5 */
[----:B------:R-:W0:Y:S04]  /*46f0*/  LDSM.16.M88.4 R144, [R2+0x200] ;  /* 0x000200000290783b */ /* 0x000e280000000200 */
[----:B------:R-:W1:Y:S04]  /*4700*/  LDSM.16.M88.4 R140, [R2+0x300] ;  /* 0x00030000028c783b */ /* 0x000e680000000200 */
[----:B------:R-:W3:Y:S04]  /*4710*/  LDSM.16.M88.4 R136, [R2+0x400] ;  /* 0x000400000288783b */ /* 0x000ee80000000200 */
[----:B------:R-:W-:Y:S04]  /*4720*/  LDSM.16.M88.4 R204, [R2] ;  /* 0x0000000002cc783b */ /* 0x000fe80000000200 */
[----:B------:R-:W-:Y:S04]  /*4730*/  LDSM.16.M88.4 R244, [R2+0x100] ;  /* 0x0001000002f4783b */ /* 0x000fe80000000200 */
[----:B0-----:R-:W-:Y:S04]  /*4740*/  STL.64 [R1+0xc0], R144 ;  /* 0x0000c09001007387 */ /* 0x001fe80000100a00 */
[----:B------:R-:W-:Y:S04]  /*4750*/  STL.64 [R1+0xc8], R146 ;  /* 0x0000c89201007387 */ /* 0x000fe80000100a00 */
[----:B-1----:R-:W-:Y:S04]  /*4760*/  STL.64 [R1+0xb0], R140 ;  /* 0x0000b08c01007387 */ /* 0x002fe80000100a00 */
[----:B------:R-:W-:Y:S04]  /*4770*/  STL.64 [R1+0xb8], R142 ;  /* 0x0000b88e01007387 */ /* 0x000fe80000100a00 */
[----:B---3--:R-:W-:Y:S04]  /*4780*/  STL.64 [R1+0xa0], R136 ;  /* 0x0000a08801007387 */ /* 0x008fe80000100a00 */
[----:B------:R-:W-:Y:S04]  /*4790*/  STL.64 [R1+0xa8], R138 ;  /* 0x0000a88a01007387 */ /* 0x000fe80000100a00 */
[----:B------:R-:W0:Y:S04]  /*47a0*/  LDSM.16.M88.4 R144, [R2+0x500] ;  /* 0x000500000290783b */ /* 0x000e280000000200 */
[----:B------:R-:W1:Y:S04]  /*47b0*/  LDSM.16.M88.4 R140, [R2+0x600] ;  /* 0x00060000028c783b */ /* 0x000e680000000200 */
[----:B------:R-:W3:Y:S01]  /*47c0*/  LDSM.16.M88.4 R136, [R2+0x700] ;  /* 0x000700000288783b */ /* 0x000ee20000000200 */
[----:B------:R-:W-:Y:S06]  /*47d0*/  BAR.SYNC.DEFER_BLOCKING 0x0 ;  /* 0x0000000000007b1d */ /* 0x000fec0000010000 */
[----:B------:R-:W-:Y:S04]  /*47e0*/  STS.128 [R0+UR12], R68 ;  /* 0x0000004400007988 */ /* 0x000fe80008000c0c */
[----:B------:R-:W-:Y:S04]  /*47f0*/  STS.128 [R135+UR12], R72 ;  /* 0x0000004887007988 */ /* 0x000fe80008000c0c */
[----:B------:R-:W-:Y:S04]  /*4800*/  STS.128 [R251+UR12], R76 ;  /* 0x0000004cfb007988 */ /* 0x000fe80008000c0c */
[----:B------:R-:W-:Y:S04]  /*4810*/  STS.128 [R250+UR12], R80 ;  /* 0x00000050fa007988 */ /* 0x000fe80008000c0c */
[----:B------:R-:W-:Y:S04]  /*4820*/  STS.128 [R249+UR12], R84 ;  /* 0x00000054f9007988 */ /* 0x000fe80008000c0c */
[----:B------:R1:W-:Y:S04]  /*4830*/  STS.128 [R248+UR12], R88 ;  /* 0x00000058f8007988 */ /* 0x0003e80008000c0c */
[----:B0-----:R-:W-:Y:S04]  /*4840*/  STL.64 [R1+0x90], R144 ;  /* 0x0000909001007387 */ /* 0x001fe80000100a00 */
[----:B------:R-:W-:Y:S04]  /*4850*/  STL.64 [R1+0x98], R146 ;  /* 0x0000989201007387 */ /* 0x000fe80000100a00 */
[----:B-1----:R-:W-:Y:S01]  /*4860*/  STL.64 [R1+0xd0], R140 ;  /* 0x0000d08c01007387 */ /* 0x002fe20000100a00 */
[----:B------:R-:W-:-:S03]  /*4870*/  LOP3.LUT R91, R0, 0x60, RZ, 0x3c, !PT ;  /* 0x00000060005b7812 */ /* 0x000fc600078e3cff */
[----:B------:R-:W-:Y:S01]  /*4880*/  STL.64 [R1+0xd8], R142 ;  /* 0x0000d88e01007387 */ /* 0x000fe20000100a00 */
[C---:B------:R-:W-:Y:S02]  /*4890*/  LOP3.LUT R88, R0.reuse, 0x30, RZ, 0x3c, !PT ;  /* 0x0000003000587812 */ /* 0x040fe400078e3cff */
[C---:B------:R-:W-:Y:S01]  /*48a0*/  LOP3.LUT R89, R0.reuse, 0x40, RZ, 0x3c, !PT ;  /* 0x0000004000597812 */ /* 0x040fe200078e3cff */
[----:B------:R0:W-:Y:S01]  /*48b0*/  STS.128 [R91+UR12], R92 ;  /* 0x0000005c5b007988 */ /* 0x0001e20008000c0c */
[----:B------:R-:W-:-:S03]  /*48c0*/  LOP3.LUT R90, R0, 0x50, RZ, 0x3c, !PT ;  /* 0x00000050005a7812 */ /* 0x000fc600078e3cff */
[----:B------:R-:W-:Y:S01]  /*48d0*/  STS.128 [R132+UR12], R96 ;  /* 0x0000006084007988 */ /* 0x000fe20008000c0c */
[----:B------:R-:W-:Y:S06]  /*48e0*/  BAR.SYNC.DEFER_BLOCKING 0x0 ;  /* 0x0000000000007b1d */ /* 0x000fec0000010000 */
[----:B---3--:R-:W-:Y:S01]  /*48f0*/  STL.64 [R1+0xe0], R136 ;  /* 0x0000e08801007387 */ /* 0x008fe20000100a00 */
[C---:B0-----:R-:W-:Y:S02]  /*4900*/  LOP3.LUT R94, R0.reuse, 0x10, RZ, 0x3c, !PT ;  /* 0x00000010005e7812 */ /* 0x041fe400078e3cff */
[C---:B------:R-:W-:Y:S01]  /*4910*/  LOP3.LUT R95, R0.reuse, 0x20, RZ, 0x3c, !PT ;  /* 0x00000020005f7812 */ /* 0x040fe200078e3cff */
[----:B------:R-:W-:Y:S04]  /*4920*/  STL.64 [R1+0xe8], R138 ;  /* 0x0000e88a01007387 */ /* 0x000fe80000100a00 */
[----:B------:R-:W0:Y:S04]  /*4930*/  LDSM.16.M88.4 R72, [R2] ;  /* 0x000000000248783b */ /* 0x000e280000000200 */
[----:B------:R-:W1:Y:S04]  /*4940*/  LDSM.16.M88.4 R76, [R2+0x100] ;  /* 0x00010000024c783b */ /* 0x000e680000000200 */
[----:B------:R-:W3:Y:S04]  /*4950*/  LDSM.16.M88.4 R68, [R2+0x200] ;  /* 0x000200000244783b */ /* 0x000ee80000000200 */
[----:B0-----:R-:W-:Y:S04]  /*4960*/  STL.64 [R1+0x80], R72 ;  /* 0x0000804801007387 */ /* 0x001fe80000100a00 */
[----:B------:R-:W-:Y:S04]  /*4970*/  STL.64 [R1+0x88], R74 ;  /* 0x0000884a01007387 */ /* 0x000fe80000100a00 */
[----:B------:R-:W0:Y:S04]  /*4980*/  LDSM.16.M88.4 R72, [R2+0x300] ;  /* 0x000300000248783b */ /* 0x000e280000000200 */
[----:B-1----:R-:W-:Y:S04]  /*4990*/  STL.64 [R1+0x70], R76 ;  /* 0x0000704c01007387 */ /* 0x002fe80000100a00 */
[----:B------:R-:W-:Y:S04]  /*49a0*/  STL.64 [R1+0x78], R78 ;  /* 0x0000784e01007387 */ /* 0x000fe80000100a00 */
[----:B------:R-:W1:Y:S04]  /*49b0*/  LDSM.16.M88.4 R76, [R2+0x400] ;  /* 0x00040000024c783b */ /* 0x000e680000000200 */
[----:B---3--:R-:W-:Y:S04]  /*49c0*/  STL.64 [R1+0x60], R68 ;  /* 0x0000604401007387 */ /* 0x008fe80000100a00 */
[----:B------:R-:W-:Y:S04]  /*49d0*/  STL.64 [R1+0x68], R70 ;  /* 0x0000684601007387 */ /* 0x000fe80000100a00 */
[----:B------:R-:W3:Y:S04]  /*49e0*/  LDSM.16.M88.4 R68, [R2+0x500] ;  /* 0x000500000244783b */ /* 0x000ee80000000200 */
[----:B0-----:R-:W-:Y:S04]  /*49f0*/  STL.64 [R1+0x50], R72 ;  /* 0x0000504801007387 */ /* 0x001fe80000100a00 */
[----:B------:R-:W-:Y:S04]  /*4a00*/  STL.64 [R1+0x58], R74 ;  /* 0x0000584a01007387 */ /* 0x000fe80000100a00 */
[----:B------:R-:W0:Y:S04]  /*4a10*/  LDSM.16.M88.4 R72, [R2+0x600] ;  /* 0x000600000248783b */ /* 0x000e280000000200 */
[----:B-1----:R-:W-:Y:S04]  /*4a20*/  STL.64 [R1+0x40], R76 ;  /* 0x0000404c01007387 */ /* 0x002fe80000100a00 */
[----:B------:R-:W-:Y:S04]  /*4a30*/  STL.64 [R1+0x48], R78 ;  /* 0x0000484e01007387 */ /* 0x000fe80000100a00 */
[----:B---3--:R-:W-:Y:S04]  /*4a40*/  STL.64 [R1+0x30], R68 ;  /* 0x0000304401007387 */ /* 0x008fe80000100a00 */
[----:B------:R-:W-:Y:S04]  /*4a50*/  STL.64 [R1+0x38], R70 ;  /* 0x0000384601007387 */ /* 0x000fe80000100a00 */
[----:B------:R-:W1:Y:S01]  /*4a60*/  LDSM.16.M88.4 R68, [R2+0x700] ;  /* 0x000700000244783b */ /* 0x000e620000000200 */
[----:B------:R-:W-:Y:S06]  /*4a70*/  BAR.SYNC.DEFER_BLOCKING 0x0 ;  /* 0x0000000000007b1d */ /* 0x000fec0000010000 */
[----:B0-----:R-:W-:Y:S04]  /*4a80*/  STL.64 [R1+0x20], R72 ;  /* 0x0000204801007387 */ /* 0x001fe80000100a00 */
[----:B------:R-:W-:Y:S04]  /*4a90*/  STL.64 [R1+0x28], R74 ;  /* 0x0000284a01007387 */ /* 0x000fe80000100a00 */
[----:B------:R-:W-:Y:S04]  /*4aa0*/  STS.128 [R0+UR12], R164 ;  /* 0x000000a400007988 */ /* 0x000fe80008000c0c */
[----:B------:R-:W-:Y:S04]  /*4ab0*/  STS.128 [R94+UR12], R168 ;  /* 0x000000a85e007988 */ /* 0x000fe80008000c0c */
[----:B------:R-:W-:Y:S04]  /*4ac0*/  STS.128 [R95+UR12], R172 ;  /* 0x000000ac5f007988 */ /* 0x000fe80008000c0c */
[----:B------:R-:W-:Y:S04]  /*4ad0*/  STS.128 [R88+UR12], R176 ;  /* 0x000000b058007988 */ /* 0x000fe80008000c0c */
[----:B------:R-:W-:Y:S04]  /*4ae0*/  STS.128 [R89+UR12], R180 ;  /* 0x000000b459007988 */ /* 0x000fe80008000c0c */
[----:B------:R-:W-:Y:S04]  /*4af0*/  STS.128 [R90+UR12], R184 ;  /* 0x000000b85a007988 */ /* 0x000fe80008000c0c */
[----:B-1----:R-:W-:Y:S04]  /*4b00*/  STL.64 [R1+0x10], R68 ;  /* 0x0000104401007387 */ /* 0x002fe80000100a00 */
[----:B------:R-:W-:Y:S04]  /*4b10*/  STS.128 [R91+UR12], R188 ;  /* 0x000000bc5b007988 */ /* 0x000fe80008000c0c */
[----:B------:R-:W-:Y:S04]  /*4b20*/  STL.64 [R1+0x18], R70 ;  /* 0x0000184601007387 */ /* 0x000fe80000100a00 */
[----:B------:R0:W-:Y:S01]  /*4b30*/  STS.128 [R132+UR12], R192 ;  /* 0x000000c084007988 */ /* 0x0001e20008000c0c */
[----:B------:R-:W-:Y:S06]  /*4b40*/  BAR.SYNC.DEFER_BLOCKING 0x0 ;  /* 0x0000000000007b1d */ /* 0x000fec0000010000 */
[----:B0-----:R-:W3:Y:S04]  /*4b50*/  LDL.LU.64 R194, [R1+0x1f8] ;  /* 0x0001f80001c27983 */ /* 0x001ee80000300a00 */
[----:B------:R-:W3:Y:S04]  /*4b60*/  LDL.LU.64 R192, [R1+0x1f0] ;  /* 0x0001f00001c07983 */ /* 0x000ee80000300a00 */
[----:B------:R-:W2:Y:S04]  /*4b70*/  LDL.LU.64 R190, [R1+0x1e8] ;  /* 0x0001e80001be7983 */ /* 0x000ea80000300a00 */
        /* <DEDUP_REMOVED lines=29> */
[----:B------:R-:W0:Y:S04]  /*4d50*/  LDSM.16.M88.4 R248, [R2+0x200] ;  /* 0x0002000002f8783b */ /* 0x000e280000000200 */
[----:B------:R-:W-:Y:S04]  /*4d60*/  LDSM.16.M88.4 R84, [R2] ;  /* 0x000000000254783b */ /* 0x000fe80000000200 */
[----:B------:R-:W-:Y:S04]  /*4d70*/  LDSM.16.M88.4 R240, [R2+0x100] ;  /* 0x0001000002f0783b */ /* 0x000fe80000000200 */
[----:B------:R-:W-:Y:S04]  /*4d80*/  LDSM.16.M88.4 R80, [R2+0x300] ;  /* 0x000300000250783b */ /* 0x000fe80000000200 */
[----:B------:R-:W-:Y:S04]  /*4d90*/  LDSM.16.M88.4 R76, [R2+0x400] ;  /* 0x00040000024c783b */ /* 0x000fe80000000200 */
[----:B------:R-:W-:Y:S04]  /*4da0*/  LDSM.16.M88.4 R72, [R2+0x500] ;  /* 0x000500000248783b */ /* 0x000fe80000000200 */
[----:B------:R-:W1:Y:S04]  /*4db0*/  LDSM.16.M88.4 R96, [R2+0x600] ;  /* 0x000600000260783b */ /* 0x000e680000000200 */
[----:B------:R-:W-:Y:S01]  /*4dc0*/  LDSM.16.M88.4 R68, [R2+0x700] ;  /* 0x000700000244783b */ /* 0x000fe20000000200 */
[----:B------:R-:W-:Y:S06]  /*4dd0*/  BAR.SYNC.DEFER_BLOCKING 0x0 ;  /* 0x0000000000007b1d */ /* 0x000fec0000010000 */
[----:B0-----:R0:W-:Y:S02]  /*4de0*/  STL [R1+0xf8], R251 ;  /* 0x0000f8fb01007387 */ /* 0x0011e40000100800 */
[----:B0-----:R-:W-:-:S02]  /*4df0*/  LOP3.LUT R251, R0, 0x70, RZ, 0x3c, !PT ;  /* 0x0000007000fb7812 */ /* 0x001fc400078e3cff */
[----:B------:R-:W-:Y:S04]  /*4e00*/  STS.128 [R0+UR12], R100 ;  /* 0x0000006400007988 */ /* 0x000fe80008000c0c */
[----:B------:R-:W-:Y:S04]  /*4e10*/  STS.128 [R94+UR12], R104 ;  /* 0x000000685e007988 */ /* 0x000fe80008000c0c */
[----:B------:R-:W-:Y:S04]  /*4e20*/  STS.128 [R95+UR12], R108 ;  /* 0x0000006c5f007988 */ /* 0x000fe80008000c0c */
[----:B------:R-:W-:Y:S04]  /*4e30*/  STS.128 [R88+UR12], R112 ;  /* 0x0000007058007988 */ /* 0x000fe80008000c0c */
[----:B------:R-:W-:Y:S04]  /*4e40*/  STS.128 [R89+UR12], R116 ;  /* 0x0000007459007988 */ /* 0x000fe80008000c0c */
[----:B------:R0:W-:Y:S04]  /*4e50*/  STS.128 [R90+UR12], R120 ;  /* 0x000000785a007988 */ /* 0x0001e80008000c0c */
[----:B------:R-:W-:Y:S04]  /*4e60*/  STS.128 [R91+UR12], R124 ;  /* 0x0000007c5b007988 */ /* 0x000fe80008000c0c */
[----:B------:R-:W-:Y:S01]  /*4e70*/  STS.128 [R251+UR12], R128 ;  /* 0x00000080fb007988 */ /* 0x000fe20008000c0c */
[----:B------:R-:W-:Y:S01]  /*4e80*/  BAR.SYNC.DEFER_BLOCKING 0x0 ;  /* 0x0000000000007b1d */ /* 0x000fe20000010000 */
[----:B0-----:R-:W-:-:S02]  /*4e90*/  LOP3.LUT R122, R0, 0x10, RZ, 0x3c, !PT ;  /* 0x00000010007a7812 */ /* 0x001fc400078e3cff */
[----:B------:R-:W-:-:S03]  /*4ea0*/  LOP3.LUT R123, R0, 0x20, RZ, 0x3c, !PT ;  /* 0x00000020007b7812 */ /* 0x000fc600078e3cff */
[----:B-1----:R-:W-:Y:S04]  /*4eb0*/  STL.64 [R1], R96 ;  /* 0x0000006001007387 */ /* 0x002fe80000100a00 */
[----:B------:R-:W-:Y:S04]  /*4ec0*/  STL.64 [R1+0x8], R98 ;  /* 0x0000086201007387 */ /* 0x000fe80000100a00 */
[----:B------:R-:W0:Y:S04]  /*4ed0*/  LDSM.16.M88.4 R88, [R2+0x700] ;  /* 0x000700000258783b */ /* 0x000e280000000200 */
[----:B------:R-:W-:Y:S04]  /*4ee0*/  LDSM.16.M88.4 R116, [R2] ;  /* 0x000000000274783b */ /* 0x000fe80000000200 */
[----:B------:R-:W-:Y:S04]  /*4ef0*/  LDSM.16.M88.4 R112, [R2+0x100] ;  /* 0x000100000270783b */ /* 0x000fe80000000200 */
[----:B------:R-:W-:Y:S04]  /*4f00*/  LDSM.16.M88.4 R108, [R2+0x200] ;  /* 0x00020000026c783b */ /* 0x000fe80000000200 */
[----:B------:R-:W-:Y:S04]  /*4f10*/  LDSM.16.M88.4 R104, [R2+0x300] ;  /* 0x000300000268783b */ /* 0x000fe80000000200 */
[----:B------:R-:W-:Y:S04]  /*4f20*/  LDSM.16.M88.4 R100, [R2+0x400] ;  /* 0x000400000264783b */ /* 0x000fe80000000200 */
[----:B------:R-:W-:Y:S04]  /*4f30*/  LDSM.16.M88.4 R96, [R2+0x500] ;  /* 0x000500000260783b */ /* 0x000fe80000000200 */
[----:B------:R-:W-:Y:S01]  /*4f40*/  LDSM.16.M88.4 R92, [R2+0x600] ;  /* 0x00060000025c783b */ /* 0x000fe20000000200 */
[----:B------:R-:W-:Y:S06]  /*4f50*/  BAR.SYNC.DEFER_BLOCKING 0x0 ;  /* 0x0000000000007b1d */ /* 0x000fec0000010000 */
[----:B0-----:R0:W-:Y:S04]  /*4f60*/  STL [R1+0xf4], R90 ;  /* 0x0000f45a01007387 */ /* 0x0011e80000100800 */
[----:B------:R1:W-:Y:S01]  /*4f70*/  STL [R1+0xf0], R91 ;  /* 0x0000f05b01007387 */ /* 0x0003e20000100800 */
[----:B0-----:R-:W-:-:S02]  /*4f80*/  LOP3.LUT R90, R0, 0x60, RZ, 0x3c, !PT ;  /* 0x00000060005a7812 */ /* 0x001fc400078e3cff */
[C---:B-1----:R-:W-:Y:S01]  /*4f90*/  LOP3.LUT R91, R0.reuse, 0x50, RZ, 0x3c, !PT ;  /* 0x00000050005b7812 */ /* 0x042fe200078e3cff */
[----:B--2---:R-:W-:Y:S04]  /*4fa0*/  STS.128 [R0+UR12], R132 ;  /* 0x0000008400007988 */ /* 0x004fe80008000c0c */
[----:B------:R0:W-:Y:S04]  /*4fb0*/  STS.128 [R122+UR12], R136 ;  /* 0x000000887a007988 */ /* 0x0001e80008000c0c */
[----:B------:R1:W-:Y:S01]  /*4fc0*/  STS.128 [R123+UR12], R140 ;  /* 0x0000008c7b007988 */ /* 0x0003e20008000c0c */
[----:B0-----:R-:W-:-:S02]  /*4fd0*/  LOP3.LUT R122, R0, 0x30, RZ, 0x3c, !PT ;  /* 0x00000030007a7812 */ /* 0x001fc400078e3cff */
[----:B-1----:R-:W-:-:S03]  /*4fe0*/  LOP3.LUT R123, R0, 0x40, RZ, 0x3c, !PT ;  /* 0x00000040007b7812 */ /* 0x002fc600078e3cff */
[----:B------:R-:W-:Y:S04]  /*4ff0*/  STS.128 [R122+UR12], R144 ;  /* 0x000000907a007988 */ /* 0x000fe80008000c0c */
[----:B------:R0:W-:Y:S04]  /*5000*/  STS.128 [R123+UR12], R148 ;  /* 0x000000947b007988 */ /* 0x0001e80008000c0c */
[----:B------:R-:W-:Y:S04]  /*5010*/  STS.128 [R91+UR12], R152 ;  /* 0x000000985b007988 */ /* 0x000fe80008000c0c */
[----:B------:R-:W-:Y:S04]  /*5020*/  STS.128 [R90+UR12], R156 ;  /* 0x0000009c5a007988 */ /* 0x000fe80008000c0c */
[----:B------:R-:W-:Y:S01]  /*5030*/  STS.128 [R251+UR12], R160 ;  /* 0x000000a0fb007988 */ /* 0x000fe20008000c0c */
[----:B------:R-:W-:Y:S01]  /*5040*/  BAR.SYNC.DEFER_BLOCKING 0x0 ;  /* 0x0000000000007b1d */ /* 0x000fe20000010000 */
[----:B0-----:R-:W-:-:S02]  /*5050*/  LOP3.LUT R148, R0, 0x10, RZ, 0x3c, !PT ;  /* 0x0000001000947812 */ /* 0x001fc400078e3cff */
[C---:B------:R-:W-:Y:S02]  /*5060*/  LOP3.LUT R149, R0.reuse, 0x20, RZ, 0x3c, !PT ;  /* 0x0000002000957812 */ /* 0x040fe400078e3cff */
[C---:B------:R-:W-:Y:S02]  /*5070*/  LOP3.LUT R150, R0.reuse, 0x30, RZ, 0x3c, !PT ;  /* 0x0000003000967812 */ /* 0x040fe400078e3cff */
[C---:B------:R-:W-:Y:S01]  /*5080*/  LOP3.LUT R151, R0.reuse, 0x40, RZ, 0x3c, !PT ;  /* 0x0000004000977812 */ /* 0x040fe200078e3cff */
[----:B------:R-:W0:Y:S04]  /*5090*/  LDSM.16.M88.4 R156, [R2] ;  /* 0x00000000029c783b */ /* 0x000e280000000200 */
[----:B------:R-:W-:Y:S04]  /*50a0*/  LDSM.16.M88.4 R132, [R2+0x100] ;  /* 0x000100000284783b */ /* 0x000fe80000000200 */
[----:B------:R-:W-:Y:S04]  /*50b0*/  LDSM.16.M88.4 R144, [R2+0x200] ;  /* 0x000200000290783b */ /* 0x000fe80000000200 */
[----:B------:R-:W-:Y:S04]  /*50c0*/  LDSM.16.M88.4 R140, [R2+0x300] ;  /* 0x00030000028c783b */ /* 0x000fe80000000200 */
[----:B------:R-:W-:Y:S04]  /*50d0*/  LDSM.16.M88.4 R136, [R2+0x400] ;  /* 0x000400000288783b */ /* 0x000fe80000000200 */
[----:B------:R-:W-:Y:S04]  /*50e0*/  LDSM.16.M88.4 R128, [R2+0x500] ;  /* 0x000500000280783b */ /* 0x000fe80000000200 */
[----:B------:R-:W-:Y:S04]  /*50f0*/  LDSM.16.M88.4 R124, [R2+0x600] ;  /* 0x00060000027c783b */ /* 0x000fe80000000200 */
[----:B------:R-:W-:Y:S01]  /*5100*/  LDSM.16.M88.4 R120, [R2+0x700] ;  /* 0x000700000278783b */ /* 0x000fe20000000200 */
[----:B------:R-:W-:Y:S06]  /*5110*/  BAR.SYNC.DEFER_BLOCKING 0x0 ;  /* 0x0000000000007b1d */ /* 0x000fec0000010000 */
[----:B------:R-:W-:Y:S04]  /*5120*/  STS.128 [R0+UR12], R4 ;  /* 0x0000000400007988 */ /* 0x000fe80008000c0c */
[----:B------:R-:W-:Y:S04]  /*5130*/  STS.128 [R148+UR12], R8 ;  /* 0x0000000894007988 */ /* 0x000fe80008000c0c */
[----:B------:R-:W-:Y:S04]  /*5140*/  STS.128 [R149+UR12], R12 ;  /* 0x0000000c95007988 */ /* 0x000fe80008000c0c */
[----:B------:R-:W-:Y:S04]  /*5150*/  STS.128 [R150+UR12], R16 ;  /* 0x0000001096007988 */ /* 0x000fe80008000c0c */
[----:B------:R-:W-:Y:S04]  /*5160*/  STS.128 [R151+UR12], R20 ;  /* 0x0000001497007988 */ /* 0x000fe80008000c0c */
[----:B------:R-:W-:Y:S04]  /*5170*/  STS.128 [R91+UR12], R24 ;  /* 0x000000185b007988 */ /* 0x000fe80008000c0c */
[----:B------:R-:W-:Y:S04]  /*5180*/  STS.128 [R90+UR12], R28 ;  /* 0x0000001c5a007988 */ /* 0x000fe80008000c0c */
[----:B------:R1:W-:Y:S01]  /*5190*/  STS.128 [R251+UR12], R32 ;  /* 0x00000020fb007988 */ /* 0x0003e20008000c0c */
[----:B------:R-:W-:Y:S01]  /*51a0*/  BAR.SYNC.DEFER_BLOCKING 0x0 ;  /* 0x0000000000007b1d */ /* 0x000fe20000010000 */
[----:B-1----:R-:W-:-:S02]  /*51b0*/  LOP3.LUT R35, R0, 0x10, RZ, 0x3c, !PT ;  /* 0x0000001000237812 */ /* 0x002fc400078e3cff */
[C---:B------:R-:W-:Y:S02]  /*51c0*/  LOP3.LUT R32, R0.reuse, 0x20, RZ, 0x3c, !PT ;  /* 0x0000002000207812 */ /* 0x040fe400078e3cff */
[C---:B------:R-:W-:Y:S02]  /*51d0*/  LOP3.LUT R33, R0.reuse, 0x30, RZ, 0x3c, !PT ;  /* 0x0000003000217812 */ /* 0x040fe400078e3cff */
[----:B------:R-:W-:Y:S01]  /*51e0*/  LOP3.LUT R34, R0, 0x40, RZ, 0x3c, !PT ;  /* 0x0000004000227812 */ /* 0x000fe200078e3cff */
[----:B------:R-:W-:Y:S04]  /*51f0*/  LDSM.16.M88.4 R4, [R2] ;  /* 0x000000000204783b */ /* 0x000fe80000000200 */
        /* <DEDUP_REMOVED lines=14> */
[----:B------:R1:W-:Y:S04]  /*52e0*/  STS.128 [R90+UR12], R188 ;  /* 0x000000bc5a007988 */ /* 0x0003e80008000c0c */
[----:B---3--:R-:W-:Y:S01]  /*52f0*/  STS.128 [R251+UR12], R192 ;  /* 0x000000c0fb007988 */ /* 0x008fe20008000c0c */
[----:B------:R-:W-:Y:S06]  /*5300*/  BAR.SYNC.DEFER_BLOCKING 0x0 ;  /* 0x0000000000007b1d */ /* 0x000fec0000010000 */
[----:B-1----:R-:W1:Y:S01]  /*5310*/  S2R R189, SR_TID.X ;  /* 0x0000000000bd7919 */ /* 0x002e620000002100 */
[----:B------:R-:W-:Y:S01]  /*5320*/  IMAD.SHL.U32 R191, R239, 0x80, RZ ;  /* 0x00000080efbf7824 */ /* 0x000fe200078e00ff */
[----:B------:R-:W2:Y:S04]  /*5330*/  LDSM.16.M88.4 R28, [R2] ;  /* 0x00000000021c783b */ /* 0x000ea80000000200 */
[----:B------:R-:W3:Y:S04]  /*5340*/  LDSM.16.M88.4 R184, [R2+0x100] ;  /* 0x0001000002b8783b */ /* 0x000ee80000000200 */
[----:B------:R-:W0:Y:S04]  /*5350*/  LDSM.16.M88.4 R180, [R2+0x200] ;  /* 0x0002000002b4783b */ /* 0x000e280000000200 */
[----:B------:R-:W0:Y:S04]  /*5360*/  LDSM.16.M88.4 R176, [R2+0x300] ;  /* 0x0003000002b0783b */ /* 0x000e280000000200 */
[----:B------:R-:W0:Y:S01]  /*5370*/  LDSM.16.M88.4 R172, [R2+0x400] ;  /* 0x0004000002ac783b */ /* 0x000e220000000200 */
[----:B-1----:R-:W-:-:S03]  /*5380*/  SHF.R.U32.HI R189, RZ, 0x5, R189 ;  /* 0x00000005ffbd7819 */ /* 0x002fc600000116bd */
[----:B------:R-:W1:Y:S01]  /*5390*/  LDSM.16.M88.4 R168, [R2+0x500] ;  /* 0x0005000002a8783b */ /* 0x000e620000000200 */
[----:B------:R-:W-:-:S03]  /*53a0*/  SGXT.U32 R189, R189, 0x2 ;  /* 0x00000002bdbd781a */ /* 0x000fc60000000000 */
[----:B------:R-:W0:Y:S01]  /*53b0*/  LDSM.16.M88.4 R164, [R2+0x600] ;  /* 0x0006000002a4783b */ /* 0x000e220000000200 */
[----:B------:R-:W-:-:S03]  /*53c0*/  LOP3.LUT R189, R189, 0x94, RZ, 0xfc, !PT ;  /* 0x00000094bdbd7812 */ /* 0x000fc600078efcff */
[----:B------:R-:W0:Y:S01]  /*53d0*/  LDSM.16.M88.4 R160, [R2+0x700] ;  /* 0x0007000002a0783b */ /* 0x000e220000000200 */
[----:B------:R-:W-:Y:S06]  /*53e0*/  BAR.SYNC.DEFER_BLOCKING 0x0 ;  /* 0x0000000000007b1d */ /* 0x000fec0000010000 */
[----:B------:R2:W-:Y:S04]  /*53f0*/  STS.128 [R0+UR12], R36 ;  /* 0x0000002400007988 */ /* 0x0005e80008000c0c */
[----:B------:R3:W-:Y:S04]  /*5400*/  STS.128 [R35+UR12], R40 ;  /* 0x0000002823007988 */ /* 0x0007e80008000c0c */
[----:B------:R-:W-:Y:S04]  /*5410*/  STS.128 [R32+UR12], R44 ;  /* 0x0000002c20007988 */ /* 0x000fe80008000c0c */
[----:B------:R1:W-:Y:S04]  /*5420*/  STS.128 [R33+UR12], R48 ;  /* 0x0000003021007988 */ /* 0x0003e80008000c0c */
[----:B------:R4:W-:Y:S01]  /*5430*/  STS.128 [R34+UR12], R52 ;  /* 0x0000003422007988 */ /* 0x0009e20008000c0c */
[----:B--2---:R-:W2:Y:S01]  /*5440*/  LDC.64 R38, c[0x0][0x390] ;  /* 0x0000e400ff267b82 */ /* 0x004ea20000000a00 */
[----:B------:R-:W-:Y:S01]  /*5450*/  IMAD.SHL.U32 R0, R234, 0x80, RZ ;  /* 0x00000080ea007824 */ /* 0x000fe200078e00ff */
[----:B---3--:R-:W3:Y:S01]  /*5460*/  S2R R35, SR_TID.X ;  /* 0x0000000000237919 */ /* 0x008ee20000002100 */
[----:B------:R0:W-:Y:S05]  /*5470*/  STS.128 [R91+UR12], R56 ;  /* 0x000000385b007988 */ /* 0x0001ea0008000c0c */
[----:B------:R-:W2:Y:S01]  /*5480*/  LDC.64 R36, c[0x0][0x390] ;  /* 0x0000e400ff247b82 */ /* 0x000ea20000000a00 */
[----:B------:R5:W-:Y:S01]  /*5490*/  STS.128 [R90+UR12], R60 ;  /* 0x0000003c5a007988 */ /* 0x000be20008000c0c */
[----:B-1----:R-:W-:-:S02]  /*54a0*/  IMAD.SHL.U32 R49, R222, 0x80, RZ ;  /* 0x00000080de317824 */ /* 0x002fc400078e00ff */
[----:B------:R-:W-:Y:S01]  /*54b0*/  IMAD.SHL.U32 R51, R223, 0x80, RZ ;  /* 0x00000080df337824 */ /* 0x000fe200078e00ff */
[----:B------:R1:W-:Y:S03]  /*54c0*/  STS.128 [R251+UR12], R64 ;  /* 0x00000040fb007988 */ /* 0x0003e60008000c0c */
[----:B------:R-:W1:Y:S01]  /*54d0*/  LDC.64 R44, c[0x0][0x390] ;  /* 0x0000e400ff2c7b82 */ /* 0x000e620000000a00 */
[----:B----4-:R-:W-:Y:S02]  /*54e0*/  IMAD.SHL.U32 R55, R225, 0x80, RZ ;  /* 0x00000080e1377824 */ /* 0x010fe400078e00ff */
[----:B------:R-:W-:Y:S01]  /*54f0*/  IMAD.SHL.U32 R53, R224, 0x80, RZ ;  /* 0x00000080e0357824 */ /* 0x000fe200078e00ff */
[----:B0-----:R-:W0:Y:S04]  /*5500*/  S2R R91, SR_TID.X ;  /* 0x00000000005b7919 */ /* 0x001e280000002100 */
[----:B------:R-:W4:Y:S01]  /*5510*/  LDC.64 R42, c[0x0][0x390] ;  /* 0x0000e400ff2a7b82 */ /* 0x000f220000000a00 */
[----:B------:R-:W-:Y:S01]  /*5520*/  IMAD.SHL.U32 R57, R226, 0x80, RZ ;  /* 0x00000080e2397824 */ /* 0x000fe200078e00ff */
[----:B-----5:R-:W5:Y:S01]  /*5530*/  S2R R90, SR_TID.X ;  /* 0x00000000005a7919 */ /* 0x020f620000002100 */
[----:B------:R-:W-:-:S02]  /*5540*/  IMAD.SHL.U32 R61, R228, 0x80, RZ ;  /* 0x00000080e43d7824 */ /* 0x000fc400078e00ff */
[----:B------:R-:W-:-:S03]  /*5550*/  IMAD.SHL.U32 R63, R229, 0x80, RZ ;  /* 0x00000080e53f7824 */ /* 0x000fc600078e00ff */
[----:B------:R-:W0:Y:S01]  /*5560*/  LDC.64 R46, c[0x0][0x390] ;  /* 0x0000e400ff2e7b82 */ /* 0x000e220000000a00 */
[----:B--2---:R-:W-:Y:S01]  /*5570*/  IMAD.WIDE.U32 R36, R216, 0x200, R36 ;  /* 0x00000200d8247825 */ /* 0x004fe200078e0024 */
[----:B---3--:R-:W-:-:S03]  /*5580*/  LOP3.LUT R35, R35, 0x60, RZ, 0xc0, !PT ;  /* 0x0000006023237812 */ /* 0x008fc600078ec0ff */
[----:B-1----:R-:W-:Y:S02]  /*5590*/  IMAD.SHL.U32 R67, R231, 0x80, RZ ;  /* 0x00000080e7437824 */ /* 0x002fe400078e00ff */
[----:B------:R-:W-:Y:S01]  /*55a0*/  IMAD.SHL.U32 R59, R227, 0x80, RZ ;  /* 0x00000080e33b7824 */ /* 0x000fe200078e00ff */
[----:B------:R-:W1:Y:S01]  /*55b0*/  LDC.64 R40, c[0x0][0x390] ;  /* 0x0000e400ff287b82 */ /* 0x000e620000000a00 */
[----:B------:R-:W-:Y:S02]  /*55c0*/  IMAD.SHL.U32 R35, R35, 0x4, RZ ;  /* 0x0000000423237824 */ /* 0x000fe400078e00ff */
[----:B------:R-:W-:Y:S02]  /*55d0*/  IMAD.SHL.U32 R65, R230, 0x80, RZ ;  /* 0x00000080e6417824 */ /* 0x000fe400078e00ff */
[----:B------:R-:W-:Y:S02]  /*55e0*/  IMAD.SHL.U32 R32, R35, 0x4, RZ ;  /* 0x0000000423207824 */ /* 0x000fe400078e00ff */
[----:B----4-:R-:W-:Y:S01]  /*55f0*/  IMAD.WIDE.U32 R42, R220, 0x200, R42 ;  /* 0x00000200dc2a7825 */ /* 0x010fe200078e002a */
[----:B------:R-:W2:Y:S08]  /*5600*/  LDC.64 R34, c[0x0][0x390] ;  /* 0x0000e400ff227b82 */ /* 0x000eb00000000a00 */
[----:B------:R-:W-:Y:S01]  /*5610*/  BAR.SYNC.DEFER_BLOCKING 0x0 ;  /* 0x0000000000007b1d */ /* 0x000fe20000010000 */
[----:B------:R-:W-:-:S04]  /*5620*/  IADD3 R32, P0, P2, R3, UR4, R32 ;  /* 0x0000000403207c10 */ /* 0x000fc8000fa1e020 */
[----:B------:R-:W-:Y:S01]  /*5630*/  IADD3.X R33, PT, PT, RZ, UR5, RZ, P0, P2 ;  /* 0x00000005ff217c10 */ /* 0x000fe200087e44ff */
[----:B------:R-:W3:Y:S01]  /*5640*/  LDCU.64 UR4, c[0x0][0x390] ;  /* 0x00007200ff0477ac */ /* 0x000ee20008000a00 */
[----:B0-----:R-:W-:Y:S02]  /*5650*/  SHF.R.U32.HI R91, RZ, 0x5, R91 ;  /* 0x00000005ff5b7819 */ /* 0x001fe4000001165b */
[----:B-----5:R-:W-:Y:S02]  /*5660*/  SHF.R.U32.HI R90, RZ, 0x5, R90 ;  /* 0x00000005ff5a7819 */ /* 0x020fe4000001165a */
[----:B------:R-:W-:Y:S02]  /*5670*/  SGXT.U32 R91, R91, 0x2 ;  /* 0x000000025b5b781a */ /* 0x000fe40000000000 */
[----:B------:R-:W-:Y:S01]  /*5680*/  SGXT.U32 R90, R90, 0x2 ;  /* 0x000000025a5a781a */ /* 0x000fe20000000000 */
[----:B-1----:R-:W-:Y:S01]  /*5690*/  IMAD.WIDE.U32 R40, R217, 0x200, R40 ;  /* 0x00000200d9287825 */ /* 0x002fe200078e0028 */
[----:B------:R-:W-:-:S02]  /*56a0*/  LOP3.LUT R91, R91, 0x8c, RZ, 0xfc, !PT ;  /* 0x0000008c5b5b7812 */ /* 0x000fc400078efcff */
[----:B------:R-:W-:-:S03]  /*56b0*/  LOP3.LUT R90, R90, 0x90, RZ, 0xfc, !PT ;  /* 0x000000905a5a7812 */ /* 0x000fc600078efcff */
[----:B------:R-:W-:Y:S02]  /*56c0*/  IMAD.SHL.U32 R193, R91, 0x80, RZ ;  /* 0x000000805bc17824 */ /* 0x000fe400078e00ff */
[----:B------:R-:W-:Y:S01]  /*56d0*/  IMAD.SHL.U32 R195, R90, 0x80, RZ ;  /* 0x000000805ac37824 */ /* 0x000fe200078e00ff */
[----:B------:R-:W-:Y:S01]  /*56e0*/  STG.E desc[UR14][R32.64], R204 ;  /* 0x000000cc20007986 */ /* 0x000fe2000c10190e */
[----:B--2---:R-:W-:-:S03]  /*56f0*/  IMAD.WIDE.U32 R34, R213, 0x200, R34 ;  /* 0x00000200d5227825 */ /* 0x004fc600078e0022 */
[----:B------:R-:W-:Y:S04]  /*5700*/  STG.E desc[UR14][R32.64+0x80], R84 ;  /* 0x0000805420007986 */ /* 0x000fe8000c10190e */
[----:B------:R-:W-:Y:S04]  /*5710*/  STG.E desc[UR14][R32.64+0x100], R156 ;  /* 0x0001009c20007986 */ /* 0x000fe8000c10190e */
[----:B------:R0:W-:Y:S04]  /*5720*/  STG.E desc[UR14][R32.64+0x180], R28 ;  /* 0x0001801c20007986 */ /* 0x0001e8000c10190e */
[----:B------:R-:W-:Y:S04]  /*5730*/  STG.E desc[UR14][R208.64], R205 ;  /* 0x000000cdd0007986 */ /* 0x000fe8000c10190e */
[----:B------:R1:W-:Y:S01]  /*5740*/  STG.E desc[UR14][R208.64+0x80], R85 ;  /* 0x00008055d0007986 */ /* 0x0003e2000c10190e */
[----:B0-----:R-:W0:Y:S03]  /*5750*/  LDC.64 R32, c[0x0][0x390] ;  /* 0x0000e400ff207b82 */ /* 0x001e260000000a00 */
[----:B------:R2:W-:Y:S04]  /*5760*/  STG.E desc[UR14][R208.64+0x100], R157 ;  /* 0x0001009dd0007986 */ /* 0x0005e8000c10190e */
[----:B------:R0:W-:Y:S01]  /*5770*/  STG.E desc[UR14][R208.64+0x180], R29 ;  /* 0x0001801dd0007986 */ /* 0x0001e2000c10190e */
[----:B-1----:R-:W-:-:S03]  /*5780*/  IMAD.SHL.U32 R85, R232, 0x80, RZ ;  /* 0x00000080e8557824 */ /* 0x002fc600078e00ff */
[----:B------:R-:W-:Y:S04]  /*5790*/  STG.E desc[UR14][R202.64], R206 ;  /* 0x000000ceca007986 */ /* 0x000fe8000c10190e */
[----:B------:R-:W-:Y:S01]  /*57a0*/  STG.E desc[UR14][R202.64+0x80], R86 ;  /* 0x00008056ca007986 */ /* 0x000fe2000c10190e */
[----:B--2---:R-:W-:-:S03]  /*57b0*/  IMAD.SHL.U32 R157, R210, 0x80, RZ ;  /* 0x00000080d29d7824 */ /* 0x004fc600078e00ff */
[----:B------:R-:W-:Y:S04]  /*57c0*/  STG.E desc[UR14][R202.64+0x100], R158 ;  /* 0x0001009eca007986 */ /* 0x000fe8000c10190e */
[----:B------:R-:W-:Y:S01]  /*57d0*/  STG.E desc[UR14][R202.64+0x180], R30 ;  /* 0x0001801eca007986 */ /* 0x000fe2000c10190e */
[----:B0-----:R-:W-:-:S03]  /*57e0*/  IMAD.WIDE.U32 R28, R212, 0x200, R32 ;  /* 0x00000200d41c7825 */ /* 0x001fc600078e0020 */
[----:B------:R0:W-:Y:S01]  /*57f0*/  STG.E desc[UR14][R200.64+0x180], R31 ;  /* 0x0001801fc8007986 */ /* 0x0001e2000c10190e */
[----:B------:R-:W1:Y:S01]  /*5800*/  LDC.64 R32, c[0x0][0x390] ;  /* 0x0000e400ff207b82 */ /* 0x000e620000000a00 */
[----:B------:R-:W-:Y:S02]  /*5810*/  IADD3 R28, P0, PT, R28, R3, RZ ;  /* 0x000000031c1c7210 */ /* 0x000fe40007f1e0ff */
[----:B------:R-:W-:Y:S03]  /*5820*/  STG.E desc[UR14][R200.64], R207 ;  /* 0x000000cfc8007986 */ /* 0x000fe6000c10190e */
[----:B------:R-:W-:Y:S01]  /*5830*/  IMAD.X R29, RZ, RZ, R29, P0 ;  /* 0x000000ffff1d7224 */ /* 0x000fe200000e061d */
[----:B------:R2:W-:Y:S01]  /*5840*/  STG.E desc[UR14][R200.64+0x80], R87 ;  /* 0x00008057c8007986 */ /* 0x0005e2000c10190e */
[----:B0-----:R-:W0:Y:S03]  /*5850*/  LDC.64 R30, c[0x0][0x390] ;  /* 0x0000e400ff1e7b82 */ /* 0x001e260000000a00 */
[----:B------:R4:W-:Y:S04]  /*5860*/  STG.E desc[UR14][R200.64+0x100], R159 ;  /* 0x0001009fc8007986 */ /* 0x0009e8000c10190e */
[----:B------:R-:W-:Y:S04]  /*5870*/  STG.E desc[UR14][R198.64], R244 ;  /* 0x000000f4c6007986 */ /* 0x000fe8000c10190e */
[----:B------:R-:W-:Y:S01]  /*5880*/  STG.E desc[UR14][R198.64+0x80], R240 ;  /* 0x000080f0c6007986 */ /* 0x000fe2000c10190e */
[----:B--2---:R-:W-:-:S03]  /*5890*/  IMAD.SHL.U32 R87, R233, 0x80, RZ ;  /* 0x00000080e9577824 */ /* 0x004fc600078e00ff */
[----:B------:R-:W-:Y:S01]  /*58a0*/  STG.E desc[UR14][R198.64+0x100], R132 ;  /* 0x00010084c6007986 */ /* 0x000fe2000c10190e */
[----:B----4-:R-:W-:-:S03]  /*58b0*/  IMAD.SHL.U32 R159, R236, 0x80, RZ ;  /* 0x00000080ec9f7824 */ /* 0x010fc600078e00ff */
[----:B------:R-:W-:Y:S04]  /*58c0*/  STG.E desc[UR14][R198.64+0x180], R184 ;  /* 0x000180b8c6007986 */ /* 0x000fe8000c10190e */
[----:B------:R-:W-:Y:S01]  /*58d0*/  STG.E desc[UR14][R196.64], R245 ;  /* 0x000000f5c4007986 */ /* 0x000fe2000c10190e */
[----:B0-----:R-:W-:-:S03]  /*58e0*/  IMAD.WIDE.U32 R30, R215, 0x200, R30 ;  /* 0x00000200d71e7825 */ /* 0x001fc600078e001e */
[----:B------:R-:W-:Y:S01]  /*58f0*/  STG.E desc[UR14][R196.64+0x80], R241 ;  /* 0x000080f1c4007986 */ /* 0x000fe2000c10190e */
[----:B------:R-:W-:-:S03]  /*5900*/  IMAD.WIDE.U32 R214, R214, 0x200, R38 ;  /* 0x00000200d6d67825 */ /* 0x000fc600078e0026 */
[----:B------:R-:W-:Y:S01]  /*5910*/  STG.E desc[UR14][R196.64+0x100], R133 ;  /* 0x00010085c4007986 */ /* 0x000fe2000c10190e */
[----:B------:R-:W-:-:S03]  /*5920*/  IMAD.WIDE.U32 R38, R218, 0x200, R44 ;  /* 0x00000200da267825 */ /* 0x000fc600078e002c */
[----:B------:R0:W-:Y:S01]  /*5930*/  STG.E desc[UR14][R196.64+0x180], R185 ;  /* 0x000180b9c4007986 */ /* 0x0001e2000c10190e */
[----:B------:R-:W-:-:S03]  /*5940*/  IMAD.WIDE.U32 R44, R219, 0x200, R46 ;  /* 0x00000200db2c7825 */ /* 0x000fc600078e002e */
[----:B------:R-:W-:Y:S01]  /*5950*/  STG.E desc[UR14][R28.64], R246 ;  /* 0x000000f61c007986 */ /* 0x000fe2000c10190e */
[----:B------:R-:W-:Y:S01]  /*5960*/  IMAD.SHL.U32 R47, R221, 0x80, RZ ;  /* 0x00000080dd2f7824 */ /* 0x000fe200078e00ff */
[-C--:B------:R-:W-:Y:S02]  /*5970*/  IADD3 R44, P3, PT, R44, R3.reuse, RZ ;  /* 0x000000032c2c7210 */ /* 0x080fe40007f7e0ff */
[----:B------:R-:W-:Y:S04]  /*5980*/  STG.E desc[UR14][R28.64+0x80], R242 ;  /* 0x000080f21c007986 */ /* 0x000fe8000c10190e */
[----:B------:R2:W-:Y:S01]  /*5990*/  STG.E desc[UR14][R28.64+0x100], R134 ;  /* 0x000100861c007986 */ /* 0x0005e2000c10190e */
[----:B------:R-:W-:Y:S01]  /*59a0*/  IMAD.X R45, RZ, RZ, R45, P3 ;  /* 0x000000ffff2d7224 */ /* 0x000fe200018e062d */
[----:B------:R-:W-:Y:S01]  /*59b0*/  LEA R50, P3, R223, UR16, 0x9 ;  /* 0x00000010df327c11 */ /* 0x000fe2000f8648ff */
[----:B0-----:R-:W-:Y:S01]  /*59c0*/  IMAD.SHL.U32 R185, R237, 0x80, RZ ;  /* 0x00000080edb97824 */ /* 0x001fe200078e00ff */
[----:B------:R1:W-:Y:S01]  /*59d0*/  STG.E desc[UR14][R28.64+0x180], R186 ;  /* 0x000180ba1c007986 */ /* 0x0003e2000c10190e */
[----:B------:R-:W-:Y:S01]  /*59e0*/  IMAD.SHL.U32 R197, R189, 0x80, RZ ;  /* 0x00000080bdc57824 */ /* 0x000fe200078e00ff */
[----:B------:R-:W-:Y:S01]  /*59f0*/  LEA.HI.X R51, R51, UR17, RZ, 0x2, P3 ;  /* 0x0000001133337c11 */ /* 0x000fe200098f14ff */
[----:B------:R-:W0:Y:S01]  /*5a00*/  LDCU.64 UR16, c[0x0][0x390] ;  /* 0x00007200ff1077ac */ /* 0x000e220008000a00 */
[----:B------:R-:W-:Y:S01]  /*5a10*/  LEA R56, P3, R226, UR22, 0x9 ;  /* 0x00000016e2387c11 */ /* 0x000fe2000f8648ff */
[----:B------:R-:W4:Y:S03]  /*5a20*/  S2R R133, SR_TID.X ;  /* 0x0000000000857919 */ /* 0x000f260000002100 */
[----:B------:R-:W-:Y:S01]  /*5a30*/  LEA.HI.X R57, R57, UR23, RZ, 0x2, P3 ;  /* 0x0000001739397c11 */ /* 0x000fe200098f14ff */
[----:B--2---:R-:W-:Y:S01]  /*5a40*/  IMAD.SHL.U32 R134, R235, 0x80, RZ ;  /* 0x00000080eb867824 */ /* 0x004fe200078e00ff */
[----:B------:R-:W-:Y:S01]  /*5a50*/  LEA R62, P3, R229, UR28, 0x9 ;  /* 0x0000001ce53e7c11 */ /* 0x000fe2000f8648ff */
[----:B------:R-:W2:Y:S01]  /*5a60*/  LDCU.64 UR22, c[0x0][0x390] ;  /* 0x00007200ff1677ac */ /* 0x000ea20008000a00 */
[----:B-1----:R-:W-:Y:S01]  /*5a70*/  IMAD.WIDE.U32 R28, R211, 0x200, R32 ;  /* 0x00000200d31c7825 */ /* 0x002fe200078e0020 */
[----:B------:R-:W-:-:S02]  /*5a80*/  IADD3 R32, P2, PT, R214, R3, RZ ;  /* 0x00000003d6207210 */ /* 0x000fc40007f5e0ff */
[----:B------:R-:W-:Y:S01]  /*5a90*/  LEA.HI.X R63, R63, UR29, RZ, 0x2, P3 ;  /* 0x0000001d3f3f7c11 */ /* 0x000fe200098f14ff */
[----:B------:R-:W-:Y:S01]  /*5aa0*/  IMAD.SHL.U32 R186, R238, 0x80, RZ ;  /* 0x00000080eeba7824 */ /* 0x000fe200078e00ff */
[----:B------:R-:W-:Y:S01]  /*5ab0*/  LEA R84, P3, R232, UR34, 0x9 ;  /* 0x00000022e8547c11 */ /* 0x000fe2000f8648ff */
[----:B------:R-:W-:Y:S01]  /*5ac0*/  IMAD.X R33, RZ, RZ, R215, P2 ;  /* 0x000000ffff217224 */ /* 0x000fe200010e06d7 */
[-C--:B------:R-:W-:Y:S01]  /*5ad0*/  IADD3 R36, P2, PT, R36, R3.reuse, RZ ;  /* 0x0000000324247210 */ /* 0x080fe20007f5e0ff */
[----:B------:R-:W1:Y:S01]  /*5ae0*/  LDCU.64 UR28, c[0x0][0x390] ;  /* 0x00007200ff1c77ac */ /* 0x000e620008000a00 */
[----:B------:R-:W-:Y:S02]  /*5af0*/  LEA.HI.X R85, R85, UR35, RZ, 0x2, P3 ;  /* 0x0000002355557c11 */ /* 0x000fe400098f14ff */
[----:B------:R-:W-:Y:S01]  /*5b00*/  LEA R156, P3, R235, UR40, 0x9 ;  /* 0x00000028eb9c7c11 */ /* 0x000fe2000f8648ff */
[----:B------:R-:W-:Y:S01]  /*5b10*/  IMAD.X R37, RZ, RZ, R37, P2 ;  /* 0x000000ffff257224 */ /* 0x000fe200010e0625 */
[-C--:B------:R-:W-:Y:S01]  /*5b20*/  IADD3 R42, P2, PT, R42, R3.reuse, RZ ;  /* 0x000000032a2a7210 */ /* 0x080fe20007f5e0ff */
[----:B------:R-:W5:Y:S01]  /*5b30*/  LDCU.64 UR34, c[0x0][0x390] ;  /* 0x00007200ff2277ac */ /* 0x000f620008000a00 */
[----:B------:R-:W-:-:S02]  /*5b40*/  IADD3 R28, P0, PT, R28, R3, RZ ;  /* 0x000000031c1c7210 */ /* 0x000fc40007f1e0ff */
[----:B------:R-:W-:Y:S01]  /*5b50*/  LEA.HI.X R134, R134, UR41, RZ, 0x2, P3 ;  /* 0x0000002986867c11 */ /* 0x000fe200098f14ff */
[----:B------:R-:W-:Y:S01]  /*5b60*/  IMAD.X R43, RZ, RZ, R43, P2 ;  /* 0x000000ffff2b7224 */ /* 0x000fe200010e062b */
[----:B------:R-:W-:Y:S01]  /*5b70*/  LEA R48, P2, R222, UR10, 0x9 ;  /* 0x0000000ade307c11 */ /* 0x000fe2000f8448ff */
[----:B------:R-:W-:Y:S01]  /*5b80*/  IMAD.X R29, RZ, RZ, R29, P0 ;  /* 0x000000ffff1d7224 */ /* 0x000fe200000e061d */
[----:B------:R-:W-:Y:S02]  /*5b90*/  LEA R188, P3, R238, UR46, 0x9 ;  /* 0x0000002eeebc7c11 */ /* 0x000fe4000f8648ff */
[----:B------:R-:W-:Y:S01]  /*5ba0*/  LEA.HI.X R49, R49, UR11, RZ, 0x2, P2 ;  /* 0x0000000b31317c11 */ /* 0x000fe200090f14ff */
[----:B------:R-:W0:Y:S01]  /*5bb0*/  LDCU.64 UR10, c[0x0][0x390] ;  /* 0x00007200ff0a77ac */ /* 0x000e220008000a00 */
[----:B------:R-:W-:Y:S02]  /*5bc0*/  LEA R54, P2, R225, UR20, 0x9 ;  /* 0x00000014e1367c11 */ /* 0x000fe4000f8448ff */
[----:B------:R-:W-:-:S02]  /*5bd0*/  IADD3 R30, P0, PT, R30, R3, RZ ;  /* 0x000000031e1e7210 */ /* 0x000fc40007f1e0ff */
[----:B------:R-:W-:Y:S01]  /*5be0*/  LEA.HI.X R55, R55, UR21, RZ, 0x2, P2 ;  /* 0x0000001537377c11 */ /* 0x000fe200090f14ff */
[----:B------:R-:W0:Y:S01]  /*5bf0*/  LDCU.64 UR20, c[0x0][0x390] ;  /* 0x00007200ff1477ac */ /* 0x000e220008000a00 */
[----:B------:R-:W-:Y:S01]  /*5c00*/  LEA R60, P2, R228, UR26, 0x9 ;  /* 0x0000001ae43c7c11 */ /* 0x000fe2000f8448ff */
[----:B------:R-:W-:Y:S01]  /*5c10*/  IMAD.X R31, RZ, RZ, R31, P0 ;  /* 0x000000ffff1f7224 */ /* 0x000fe200000e061f */
[----:B------:R-:W-:Y:S02]  /*5c20*/  LEA.HI.X R186, R186, UR47, RZ, 0x2, P3 ;  /* 0x0000002fbaba7c11 */ /* 0x000fe400098f14ff */
[----:B------:R-:W-:Y:S01]  /*5c30*/  LEA.HI.X R61, R61, UR27, RZ, 0x2, P2 ;  /* 0x0000001b3d3d7c11 */ /* 0x000fe200090f14ff */
[----:B------:R-:W0:Y:S01]  /*5c40*/  LDCU.64 UR26, c[0x0][0x390] ;  /* 0x00007200ff1a77ac */ /* 0x000e220008000a00 */
[----:B------:R-:W-:Y:S02]  /*5c50*/  LEA R66, P2, R231, UR32, 0x9 ;  /* 0x00000020e7427c11 */ /* 0x000fe4000f8448ff */
[----:B------:R-:W-:-:S02]  /*5c60*/  LEA R194, P3, R90, UR52, 0x9 ;  /* 0x000000345ac27c11 */ /* 0x000fc4000f8648ff */
[----:B------:R-:W-:Y:S01]  /*5c70*/  LEA.HI.X R67, R67, UR33, RZ, 0x2, P2 ;  /* 0x0000002143437c11 */ /* 0x000fe200090f14ff */
[----:B------:R-:W0:Y:S01]  /*5c80*/  S2R R90, SR_TID.X ;  /* 0x00000000005a7919 */ /* 0x000e220000002100 */
[----:B------:R-:W-:Y:S01]  /*5c90*/  LEA R132, P2, R234, UR38, 0x9 ;  /* 0x00000026ea847c11 */ /* 0x000fe2000f8448ff */
[----:B------:R-:W0:Y:S01]  /*5ca0*/  LDCU.64 UR32, c[0x0][0x390] ;  /* 0x00007200ff2077ac */ /* 0x000e220008000a00 */
[-C--:B------:R-:W-:Y:S02]  /*5cb0*/  IADD3 R34, P0, PT, R34, R3.reuse, RZ ;  /* 0x0000000322227210 */ /* 0x080fe40007f1e0ff */
[----:B------:R-:W-:Y:S01]  /*5cc0*/  LEA.HI.X R0, R0, UR39, RZ, 0x2, P2 ;  /* 0x0000002700007c11 */ /* 0x000fe200090f14ff */
[----:B------:R-:W0:Y:S01]  /*5cd0*/  LDCU.64 UR38, c[0x0][0x390] ;  /* 0x00007200ff2677ac */ /* 0x000e220008000a00 */
[----:B------:R-:W-:Y:S01]  /*5ce0*/  LEA R184, P2, R237, UR44, 0x9 ;  /* 0x0000002cedb87c11 */ /* 0x000fe2000f8448ff */
[----:B------:R-:W-:Y:S01]  /*5cf0*/  IMAD.X R35, RZ, RZ, R35, P0 ;  /* 0x000000ffff237224 */ /* 0x000fe200000e0623 */
[----:B------:R-:W-:-:S02]  /*5d00*/  IADD3 R38, P0, PT, R38, R3, RZ ;  /* 0x0000000326267210 */ /* 0x000fc40007f1e0ff */
[----:B------:R-:W-:Y:S02]  /*5d10*/  LEA.HI.X R185, R185, UR45, RZ, 0x2, P2 ;  /* 0x0000002db9b97c11 */ /* 0x000fe400090f14ff */
[----:B------:R-:W-:Y:S01]  /*5d20*/  LEA R192, P2, R91, UR50, 0x9 ;  /* 0x000000325bc07c11 */ /* 0x000fe2000f8448ff */
[----:B------:R-:W-:Y:S01]  /*5d30*/  IMAD.X R39, RZ, RZ, R39, P0 ;  /* 0x000000ffff277224 */ /* 0x000fe200000e0627 */
[----:B------:R-:W1:Y:S01]  /*5d40*/  S2R R91, SR_TID.X ;  /* 0x00000000005b7919 */ /* 0x000e620000002100 */
[----:B------:R-:W-:Y:S02]  /*5d50*/  IADD3 R40, P0, PT, R40, R3, RZ ;  /* 0x0000000328287210 */ /* 0x000fe40007f1e0ff */
[----:B------:R-:W-:Y:S02]  /*5d60*/  LEA.HI.X R193, R193, UR51, RZ, 0x2, P2 ;  /* 0x00000033c1c17c11 */ /* 0x000fe400090f14ff */
[----:B------:R-:W-:Y:S01]  /*5d70*/  LEA.HI.X R195, R195, UR53, RZ, 0x2, P3 ;  /* 0x00000035c3c37c11 */ /* 0x000fe200098f14ff */
[----:B------:R-:W-:Y:S01]  /*5d80*/  IMAD.X R41, RZ, RZ, R41, P0 ;  /* 0x000000ffff297224 */ /* 0x000fe200000e0629 */
[----:B------:R-:W-:-:S02]  /*5d90*/  LEA R46, P0, R221, UR8, 0x9 ;  /* 0x00000008dd2e7c11 */ /* 0x000fc4000f8048ff */
[----:B----4-:R-:W-:Y:S02]  /*5da0*/  SHF.R.U32.HI R133, RZ, 0x5, R133 ;  /* 0x00000005ff857819 */ /* 0x010fe40000011685 */
[----:B------:R-:W-:Y:S01]  /*5db0*/  LEA.HI.X R47, R47, UR9, RZ, 0x2, P0 ;  /* 0x000000092f2f7c11 */ /* 0x000fe200080f14ff */
[----:B------:R-:W4:Y:S01]  /*5dc0*/  LDCU.64 UR8, c[0x0][0x390] ;  /* 0x00007200ff0877ac */ /* 0x000f220008000a00 */
[----:B------:R-:W-:Y:S02]  /*5dd0*/  LEA R52, P0, R224, UR18, 0x9 ;  /* 0x00000012e0347c11 */ /* 0x000fe4000f8048ff */
[----:B------:R-:W-:Y:S02]  /*5de0*/  SGXT.U32 R133, R133, 0x2 ;  /* 0x000000028585781a */ /* 0x000fe40000000000 */
[----:B0-----:R-:W-:Y:S02]  /*5df0*/  SHF.R.U32.HI R90, RZ, 0x5, R90 ;  /* 0x00000005ff5a7819 */ /* 0x001fe4000001165a */
[----:B------:R-:W-:Y:S01]  /*5e00*/  LEA.HI.X R53, R53, UR19, RZ, 0x2, P0 ;  /* 0x0000001335357c11 */ /* 0x000fe200080f14ff */
[----:B------:R-:W0:Y:S01]  /*5e10*/  LDCU.64 UR18, c[0x0][0x390] ;  /* 0x00007200ff1277ac */ /* 0x000e220008000a00 */
[----:B------:R-:W-:-:S02]  /*5e20*/  SGXT.U32 R90, R90, 0x2 ;  /* 0x000000025a5a781a */ /* 0x000fc40000000000 */
[----:B------:R-:W-:Y:S02]  /*5e30*/  LEA R58, P0, R227, UR24, 0x9 ;  /* 0x00000018e33a7c11 */ /* 0x000fe4000f8048ff */
[----:B------:R-:W-:Y:S02]  /*5e40*/  LOP3.LUT R90, R90, 0x9c, RZ, 0xfc, !PT ;  /* 0x0000009c5a5a7812 */ /* 0x000fe400078efcff */
[----:B------:R-:W-:Y:S01]  /*5e50*/  LEA.HI.X R59, R59, UR25, RZ, 0x2, P0 ;  /* 0x000000193b3b7c11 */ /* 0x000fe200080f14ff */
[----:B------:R-:W0:Y:S01]  /*5e60*/  LDCU.64 UR24, c[0x0][0x390] ;  /* 0x00007200ff1877ac */ /* 0x000e220008000a00 */
[C---:B------:R-:W-:Y:S01]  /*5e70*/  LEA R200, P3, R90.reuse, UR10, 0x9 ;  /* 0x0000000a5ac87c11 */ /* 0x040fe2000f8648ff */
[----:B------:R-:W-:Y:S01]  /*5e80*/  IMAD.SHL.U32 R201, R90, 0x80, RZ ;  /* 0x000000805ac97824 */ /* 0x000fe200078e00ff */
[----:B------:R-:W-:Y:S01]  /*5e90*/  LEA R64, P0, R230, UR30, 0x9 ;  /* 0x0000001ee6407c11 */ /* 0x000fe2000f8048ff */
[----:B------:R-:W0:Y:S01]  /*5ea0*/  S2R R90, SR_TID.X ;  /* 0x00000000005a7919 */ /* 0x000e220000002100 */
[----:B-1----:R-:W-:-:S02]  /*5eb0*/  SHF.R.U32.HI R91, RZ, 0x5, R91 ;  /* 0x00000005ff5b7819 */ /* 0x002fc4000001165b */
[----:B------:R-:W-:Y:S01]  /*5ec0*/  LEA.HI.X R65, R65, UR31, RZ, 0x2, P0 ;  /* 0x0000001f41417c11 */ /* 0x000fe200080f14ff */
[----:B------:R-:W1:Y:S01]  /*5ed0*/  LDCU.64 UR30, c[0x0][0x390] ;  /* 0x00007200ff1e77ac */ /* 0x000e620008000a00 */
[----:B------:R-:W-:Y:S02]  /*5ee0*/  SGXT.U32 R91, R91, 0x2 ;  /* 0x000000025b5b781a */ /* 0x000fe40000000000 */
[----:B------:R-:W-:Y:S02]  /*5ef0*/  LEA R86, P0, R233, UR36, 0x9 ;  /* 0x00000024e9567c11 */ /* 0x000fe4000f8048ff */
[----:B------:R-:W-:Y:S02]  /*5f00*/  LOP3.LUT R91, R91, 0x98, RZ, 0xfc, !PT ;  /* 0x000000985b5b7812 */ /* 0x000fe400078efcff */
[----:B------:R-:W-:Y:S01]  /*5f10*/  LEA.HI.X R87, R87, UR37, RZ, 0x2, P0 ;  /* 0x0000002557577c11 */ /* 0x000fe200080f14ff */
[----:B------:R-:W0:Y:S01]  /*5f20*/  LDCU.64 UR36, c[0x0][0x390] ;  /* 0x00007200ff2477ac */ /* 0x000e220008000a00 */
[C---:B----4-:R-:W-:Y:S01]  /*5f30*/  LEA R198, P2, R91.reuse, UR8, 0x9 ;  /* 0x000000085bc67c11 */ /* 0x050fe2000f8448ff */
[----:B------:R-:W-:Y:S01]  /*5f40*/  IMAD.SHL.U32 R199, R91, 0x80, RZ ;  /* 0x000000805bc77824 */ /* 0x000fe200078e00ff */
[----:B------:R-:W-:Y:S01]  /*5f50*/  LEA R158, P0, R236, UR42, 0x9 ;  /* 0x0000002aec9e7c11 */ /* 0x000fe2000f8048ff */
[----:B------:R-:W4:Y:S01]  /*5f60*/  S2R R91, SR_TID.X ;  /* 0x00000000005b7919 */ /* 0x000f220000002100 */
[----:B------:R-:W-:Y:S01]  /*5f70*/  LEA.HI.X R201, R201, UR11, RZ, 0x2, P3 ;  /* 0x0000000bc9c97c11 */ /* 0x000fe200098f14ff */
[----:B------:R-:W1:Y:S01]  /*5f80*/  LDCU.64 UR10, c[0x0][0x390] ;  /* 0x00007200ff0a77ac */ /* 0x000e620008000a00 */
[----:B------:R-:W-:-:S02]  /*5f90*/  LEA.HI.X R159, R159, UR43, RZ, 0x2, P0 ;  /* 0x0000002b9f9f7c11 */ /* 0x000fc400080f14ff */
[----:B------:R-:W-:Y:S02]  /*5fa0*/  LEA R190, P0, R239, UR48, 0x9 ;  /* 0x00000030efbe7c11 */ /* 0x000fe4000f8048ff */
[----:B------:R-:W-:Y:S01]  /*5fb0*/  LEA.HI.X R199, R199, UR9, RZ, 0x2, P2 ;  /* 0x00000009c7c77c11 */ /* 0x000fe200090f14ff */
[----:B------:R-:W1:Y:S01]  /*5fc0*/  LDCU.64 UR8, c[0x0][0x390] ;  /* 0x00007200ff0877ac */ /* 0x000e620008000a00 */
[----:B------:R-:W-:Y:S02]  /*5fd0*/  LEA.HI.X R191, R191, UR49, RZ, 0x2, P0 ;  /* 0x00000031bfbf7c11 */ /* 0x000fe400080f14ff */
[----:B---3--:R-:W-:Y:S02]  /*5fe0*/  LEA R196, P0, R189, UR4, 0x9 ;  /* 0x00000004bdc47c11 */ /* 0x008fe4000f8048ff */
[----:B------:R-:W3:Y:S01]  /*5ff0*/  S2R R189, SR_TID.X ;  /* 0x0000000000bd7919 */ /* 0x000ee20000002100 */
[----:B------:R-:W-:Y:S02]  /*6000*/  LOP3.LUT R133, R133, 0xac, RZ, 0xfc, !PT ;  /* 0x000000ac85857812 */ /* 0x000fe400078efcff */
[----:B0-----:R-:W-:-:S02]  /*6010*/  SHF.R.U32.HI R90, RZ, 0x5, R90 ;  /* 0x00000005ff5a7819 */ /* 0x001fc4000001165a */
[----:B------:R-:W-:Y:S01]  /*6020*/  LEA.HI.X R197, R197, UR5, RZ, 0x2, P0 ;  /* 0x00000005c5c57c11 */ /* 0x000fe200080f14ff */
[----:B------:R-:W-:Y:S01]  /*6030*/  IMAD.SHL.U32 R209, R133, 0x80, RZ ;  /* 0x0000008085d17824 */ /* 0x000fe200078e00ff */
[----:B------:R-:W-:Y:S01]  /*6040*/  SGXT.U32 R90, R90, 0x2 ;  /* 0x000000025a5a781a */ /* 0x000fe20000000000 */
[----:B------:R-:W0:Y:S01]  /*6050*/  LDCU.64 UR4, c[0x0][0x390] ;  /* 0x00007200ff0477ac */ /* 0x000e220008000a00 */
[C---:B------:R-:W-:Y:S02]  /*6060*/  IADD3 R48, P5, PT, R3.reuse, R48, RZ ;  /* 0x0000003003307210 */ /* 0x040fe40007fbe0ff */
[----:B------:R-:W-:Y:S02]  /*6070*/  LOP3.LUT R90, R90, 0xa8, RZ, 0xfc, !PT ;  /* 0x000000a85a5a7812 */ /* 0x000fe400078efcff */
[C---:B------:R-:W-:Y:S01]  /*6080*/  IADD3 R52, P6, PT, R3.reuse, R52, RZ ;  /* 0x0000003403347210 */ /* 0x040fe20007fde0ff */
[----:B------:R-:W-:Y:S01]  /*6090*/  IMAD.X R49, RZ, RZ, R49, P5 ;  /* 0x000000ffff317224 */ /* 0x000fe200028e0631 */
[C---:B------:R-:W-:Y:S01]  /*60a0*/  LEA R206, P3, R90.reuse, UR20, 0x9 ;  /* 0x000000145ace7c11 */ /* 0x040fe2000f8648ff */
[----:B------:R-:W-:Y:S01]  /*60b0*/  IMAD.SHL.U32 R207, R90, 0x80, RZ ;  /* 0x000000805acf7824 */ /* 0x000fe200078e00ff */
[----:B------:R-:W-:Y:S01]  /*60c0*/  IADD3 R56, P5, PT, R3, R56, RZ ;  /* 0x0000003803387210 */ /* 0x000fe20007fbe0ff */
[----:B------:R-:W0:Y:S01]  /*60d0*/  S2R R90, SR_TID.X ;  /* 0x00000000005a7919 */ /* 0x000e220000002100 */
[----:B----4-:R-:W-:Y:S01]  /*60e0*/  SHF.R.U32.HI R91, RZ, 0x5, R91 ;  /* 0x00000005ff5b7819 */ /* 0x010fe2000001165b */
[----:B------:R-:W-:Y:S01]  /*60f0*/  IMAD.X R53, RZ, RZ, R53, P6 ;  /* 0x000000ffff357224 */ /* 0x000fe200030e0635 */
[----:B------:R-:W-:Y:S01]  /*6100*/  LEA.HI.X R207, R207, UR21, RZ, 0x2, P3 ;  /* 0x00000015cfcf7c11 */ /* 0x000fe200098f14ff */
[----:B------:R-:W4:Y:S01]  /*6110*/  LDCU.64 UR20, c[0x0][0x390] ;  /* 0x00007200ff1477ac */ /* 0x000f220008000a00 */
[----:B------:R-:W-:Y:S01]  /*6120*/  SGXT.U32 R91, R91, 0x2 ;  /* 0x000000025b5b781a */ /* 0x000fe20000000000 */
[----:B------:R-:W-:Y:S01]  /*6130*/  IMAD.X R57, RZ, RZ, R57, P5 ;  /* 0x000000ffff397224 */ /* 0x000fe200028e0639 */
[----:B------:R-:W-:-:S02]  /*6140*/  IADD3 R64, P5, PT, R3, R64, RZ ;  /* 0x0000004003407210 */ /* 0x000fc40007fbe0ff */
[----:B------:R-:W-:Y:S02]  /*6150*/  LOP3.LUT R91, R91, 0xa4, RZ, 0xfc, !PT ;  /* 0x000000a45b5b7812 */ /* 0x000fe400078efcff */
[----:B------:R-:W-:Y:S01]  /*6160*/  IADD3 R60, P6, PT, R3, R60, RZ ;  /* 0x0000003c033c7210 */ /* 0x000fe20007fde0ff */
[----:B------:R-:W-:Y:S01]  /*6170*/  IMAD.X R65, RZ, RZ, R65, P5 ;  /* 0x000000ffff417224 */ /* 0x000fe200028e0641 */
[C---:B------:R-:W-:Y:S01]  /*6180*/  LEA R204, P2, R91.reuse, UR18, 0x9 ;  /* 0x000000125bcc7c11 */ /* 0x040fe2000f8448ff */
[----:B------:R-:W-:Y:S01]  /*6190*/  IMAD.SHL.U32 R205, R91, 0x80, RZ ;  /* 0x000000805bcd7824 */ /* 0x000fe200078e00ff */
[----:B---3--:R-:W-:Y:S01]  /*61a0*/  SHF.R.U32.HI R189, RZ, 0x5, R189 ;  /* 0x00000005ffbd7819 */ /* 0x008fe200000116bd */
[----:B------:R-:W3:Y:S01]  /*61b0*/  S2R R91, SR_TID.X ;  /* 0x00000000005b7919 */ /* 0x000ee20000002100 */
[----:B------:R-:W-:Y:S01]  /*61c0*/  IADD3 R132, P5, PT, R3, R132, RZ ;  /* 0x0000008403847210 */ /* 0x000fe20007fbe0ff */
[----:B------:R-:W-:Y:S01]  /*61d0*/  IMAD.X R61, RZ, RZ, R61, P6 ;  /* 0x000000ffff3d7224 */ /* 0x000fe200030e063d */
[----:B------:R-:W-:-:S02]  /*61e0*/  SGXT.U32 R189, R189, 0x2 ;  /* 0x00000002bdbd781a */ /* 0x000fc40000000000 */
[----:B------:R-:W-:Y:S01]  /*61f0*/  LEA.HI.X R205, R205, UR19, RZ, 0x2, P2 ;  /* 0x00000013cdcd7c11 */ /* 0x000fe200090f14ff */
[----:B------:R-:W1:Y:S01]  /*6200*/  LDCU.64 UR18, c[0x0][0x390] ;  /* 0x00007200ff1277ac */ /* 0x000e620008000a00 */
[----:B------:R-:W-:Y:S02]  /*6210*/  LOP3.LUT R189, R189, 0xa0, RZ, 0xfc, !PT ;  /* 0x000000a0bdbd7812 */ /* 0x000fe400078efcff */
[----:B------:R-:W-:Y:S02]  /*6220*/  IADD3 R84, P6, PT, R3, R84, RZ ;  /* 0x0000005403547210 */ /* 0x000fe40007fde0ff */
[C---:B------:R-:W-:Y:S01]  /*6230*/  LEA R202, P0, R189.reuse, UR16, 0x9 ;  /* 0x00000010bdca7c11 */ /* 0x040fe2000f8048ff */
[----:B------:R-:W-:Y:S02]  /*6240*/  IMAD.SHL.U32 R203, R189, 0x80, RZ ;  /* 0x00000080bdcb7824 */ /* 0x000fe400078e00ff */
[----:B------:R-:W1:Y:S01]  /*6250*/  S2R R189, SR_TID.X ;  /* 0x0000000000bd7919 */ /* 0x000e620000002100 */
[----:B------:R-:W-:Y:S01]  /*6260*/  IMAD.X R85, RZ, RZ, R85, P6 ;  /* 0x000000ffff557224 */ /* 0x000fe200030e0655 */
[----:B0-----:R-:W-:-:S02]  /*6270*/  SHF.R.U32.HI R90, RZ, 0x5, R90 ;  /* 0x00000005ff5a7819 */ /* 0x001fc4000001165a */
[----:B------:R-:W-:Y:S01]  /*6280*/  LEA.HI.X R203, R203, UR17, RZ, 0x2, P0 ;  /* 0x00000011cbcb7c11 */ /* 0x000fe200080f14ff */
[----:B------:R-:W0:Y:S01]  /*6290*/  LDCU.64 UR16, c[0x0][0x390] ;  /* 0x00007200ff1077ac */ /* 0x000e220008000a00 */
[----:B------:R-:W-:Y:S02]  /*62a0*/  SGXT.U32 R90, R90, 0x2 ;  /* 0x000000025a5a781a */ /* 0x000fe40000000000 */
[----:B--2---:R-:W-:Y:S02]  /*62b0*/  LEA R208, P0, R133, UR22, 0x9 ;  /* 0x0000001685d07c11 */ /* 0x004fe4000f8048ff */
[----:B------:R-:W-:Y:S01]  /*62c0*/  LOP3.LUT R90, R90, 0xb4, RZ, 0xfc, !PT ;  /* 0x000000b45a5a7812 */ /* 0x000fe200078efcff */
[----:B------:R-:W2:Y:S01]  /*62d0*/  S2R R133, SR_TID.X ;  /* 0x0000000000857919 */ /* 0x000ea20000002100 */
[----:B------:R-:W-:Y:S01]  /*62e0*/  LEA.HI.X R209, R209, UR23, RZ, 0x2, P0 ;  /* 0x00000017d1d17c11 */ /* 0x000fe200080f14ff */
[----:B------:R-:W0:Y:S01]  /*62f0*/  LDCU.64 UR22, c[0x0][0x390] ;  /* 0x00007200ff1677ac */ /* 0x000e220008000a00 */
[C---:B------:R-:W-:Y:S01]  /*6300*/  LEA R212, P3, R90.reuse, UR26, 0x9 ;  /* 0x0000001a5ad47c11 */ /* 0x040fe2000f8648ff */
[----:B------:R-:W-:Y:S01]  /*6310*/  IMAD.SHL.U32 R215, R90, 0x80, RZ ;  /* 0x000000805ad77824 */ /* 0x000fe200078e00ff */
[----:B------:R-:W-:Y:S01]  /*6320*/  IADD3 R158, P6, PT, R3, R158, RZ ;  /* 0x0000009e039e7210 */ /* 0x000fe20007fde0ff */
[----:B------:R-:W0:Y:S01]  /*6330*/  S2R R90, SR_TID.X ;  /* 0x00000000005a7919 */ /* 0x000e220000002100 */
[----:B---3--:R-:W-:-:S02]  /*6340*/  SHF.R.U32.HI R91, RZ, 0x5, R91 ;  /* 0x00000005ff5b7819 */ /* 0x008fc4000001165b */
[----:B------:R-:W-:Y:S01]  /*6350*/  LEA.HI.X R215, R215, UR27, RZ, 0x2, P3 ;  /* 0x0000001bd7d77c11 */ /* 0x000fe200098f14ff */
[----:B------:R-:W3:Y:S01]  /*6360*/  LDCU.64 UR26, c[0x0][0x390] ;  /* 0x00007200ff1a77ac */ /* 0x000ee20008000a00 */
[----:B------:R-:W-:-:S04]  /*6370*/  SGXT.U32 R91, R91, 0x2 ;  /* 0x000000025b5b781a */ /* 0x000fc80000000000 */
[----:B------:R-:W-:-:S04]  /*6380*/  LOP3.LUT R91, R91, 0xb0, RZ, 0xfc, !PT ;  /* 0x000000b05b5b7812 */ /* 0x000fc800078efcff */
[C---:B------:R-:W-:Y:S01]  /*6390*/  LEA R211, P2, R91.reuse, UR24, 0x9 ;  /* 0x000000185bd37c11 */ /* 0x040fe2000f8448ff */
[----:B------:R-:W-:Y:S01]  /*63a0*/  IMAD.SHL.U32 R213, R91, 0x80, RZ ;  /* 0x000000805bd57824 */ /* 0x000fe200078e00ff */
[----:B-1----:R-:W-:Y:S01]  /*63b0*/  SHF.R.U32.HI R189, RZ, 0x5, R189 ;  /* 0x00000005ffbd7819 */ /* 0x002fe200000116bd */
[----:B------:R-:W1:Y:S03]  /*63c0*/  S2R R91, SR_TID.X ;  /* 0x00000000005b7919 */ /* 0x000e660000002100 */
[----:B------:R-:W-:Y:S01]  /*63d0*/  LEA.HI.X R213, R213, UR25, RZ, 0x2, P2 ;  /* 0x00000019d5d57c11 */ /* 0x000fe200090f14ff */
[----:B------:R-:W1:Y:S01]  /*63e0*/  LDCU.64 UR24, c[0x0][0x390] ;  /* 0x00007200ff1877ac */ /* 0x000e620008000a00 */
[----:B------:R-:W-:-:S04]  /*63f0*/  SGXT.U32 R189, R189, 0x2 ;  /* 0x00000002bdbd781a */ /* 0x000fc80000000000 */
[----:B------:R-:W-:Y:S02]  /*6400*/  LOP3.LUT R189, R189, 0xf8, RZ, 0xfc, !PT ;  /* 0x000000f8bdbd7812 */ /* 0x000fe400078efcff */
[----:B--2---:R-:W-:-:S04]  /*6410*/  SHF.R.U32.HI R133, RZ, 0x5, R133 ;  /* 0x00000005ff857819 */ /* 0x004fc80000011685 */
[----:B------:R-:W-:Y:S02]  /*6420*/  SGXT.U32 R133, R133, 0x2 ;  /* 0x000000028585781a */ /* 0x000fe40000000000 */
[----:B0-----:R-:W-:Y:S02]  /*6430*/  SHF.R.U32.HI R90, RZ, 0x5, R90 ;  /* 0x00000005ff5a7819 */ /* 0x001fe4000001165a */
[----:B------:R-:W-:Y:S02]  /*6440*/  LOP3.LUT R133, R133, 0xb8, RZ, 0xfc, !PT ;  /* 0x000000b885857812 */ /* 0x000fe400078efcff */
[----:B------:R-:W-:Y:S02]  /*6450*/  SGXT.U32 R90, R90, 0x2 ;  /* 0x000000025a5a781a */ /* 0x000fe40000000000 */
[C---:B------:R-:W-:Y:S01]  /*6460*/  LEA R214, P0, R133.reuse, UR28, 0x9 ;  /* 0x0000001c85d67c11 */ /* 0x040fe2000f8048ff */
[----:B------:R-:W-:Y:S01]  /*6470*/  IMAD.SHL.U32 R217, R133, 0x80, RZ ;  /* 0x0000008085d97824 */ /* 0x000fe200078e00ff */
[----:B------:R-:W-:Y:S01]  /*6480*/  LOP3.LUT R90, R90, 0xc0, RZ, 0xfc, !PT ;  /* 0x000000c05a5a7812 */ /* 0x000fe200078efcff */
[----:B------:R-:W0:Y:S03]  /*6490*/  S2R R133, SR_TID.X ;  /* 0x0000000000857919 */ /* 0x000e260000002100 */
[C---:B------:R-:W-:Y:S01]  /*64a0*/  LEA R218, P3, R90.reuse, UR32, 0x9 ;  /* 0x000000205ada7c11 */ /* 0x040fe2000f8648ff */
[----:B------:R-:W-:Y:S01]  /*64b0*/  IMAD.SHL.U32 R221, R90, 0x80, RZ ;  /* 0x000000805add7824 */ /* 0x000fe200078e00ff */
[----:B------:R-:W-:Y:S01]  /*64c0*/  LEA.HI.X R217, R217, UR29, RZ, 0x2, P0 ;  /* 0x0000001dd9d97c11 */ /* 0x000fe200080f14ff */
[----:B------:R-:W2:Y:S01]  /*64d0*/  S2R R90, SR_TID.X ;  /* 0x00000000005a7919 */ /* 0x000ea20000002100 */
[----:B-1----:R-:W-:Y:S01]  /*64e0*/  SHF.R.U32.HI R91, RZ, 0x5, R91 ;  /* 0x00000005ff5b7819 */ /* 0x002fe2000001165b */
[----:B------:R-:W1:Y:S01]  /*64f0*/  LDCU.64 UR28, c[0x0][0x390] ;  /* 0x00007200ff1c77ac */ /* 0x000e620008000a00 */
[----:B------:R-:W-:-:S02]  /*6500*/  LEA.HI.X R221, R221, UR33, RZ, 0x2, P3 ;  /* 0x00000021dddd7c11 */ /* 0x000fc400098f14ff */
[----:B------:R-:W-:-:S04]  /*6510*/  SGXT.U32 R91, R91, 0x2 ;  /* 0x000000025b5b781a */ /* 0x000fc80000000000 */
[----:B------:R-:W-:-:S04]  /*6520*/  LOP3.LUT R91, R91, 0xbc, RZ, 0xfc, !PT ;  /* 0x000000bc5b5b7812 */ /* 0x000fc800078efcff */
[C---:B------:R-:W-:Y:S01]  /*6530*/  LEA R216, P2, R91.reuse, UR30, 0x9 ;  /* 0x0000001e5bd87c11 */ /* 0x040fe2000f8448ff */
[----:B------:R-:W-:Y:S02]  /*6540*/  IMAD.SHL.U32 R219, R91, 0x80, RZ ;  /* 0x000000805bdb7824 */ /* 0x000fe400078e00ff */
[----:B------:R-:W3:Y:S03]  /*6550*/  S2R R91, SR_TID.X ;  /* 0x00000000005b7919 */ /* 0x000ee60000002100 */
[----:B------:R-:W-:Y:S02]  /*6560*/  LEA.HI.X R219, R219, UR31, RZ, 0x2, P2 ;  /* 0x0000001fdbdb7c11 */ /* 0x000fe400090f14ff */
[----:B-1----:R-:W-:Y:S02]  /*6570*/  LEA R244, P4, R210, UR28, 0x9 ;  /* 0x0000001cd2f47c11 */ /* 0x002fe4000f8848ff */
[----:B0-----:R-:W-:-:S04]  /*6580*/  SHF.R.U32.HI R133, RZ, 0x5, R133 ;  /* 0x00000005ff857819 */ /* 0x001fc80000011685 */
[----:B------:R-:W-:Y:S02]  /*6590*/  SGXT.U32 R133, R133, 0x2 ;  /* 0x000000028585781a */ /* 0x000fe40000000000 */
[----:B--2---:R-:W-:Y:S02]  /*65a0*/  SHF.R.U32.HI R90, RZ, 0x5, R90 ;  /* 0x00000005ff5a7819 */ /* 0x004fe4000001165a */
[----:B------:R-:W-:Y:S02]  /*65b0*/  LOP3.LUT R133, R133, 0xc4, RZ, 0xfc, !PT ;  /* 0x000000c485857812 */ /* 0x000fe400078efcff */
[----:B------:R-:W-:Y:S02]  /*65c0*/  SGXT.U32 R90, R90, 0x2 ;  /* 0x000000025a5a781a */ /* 0x000fe40000000000 */
[C---:B-----5:R-:W-:Y:S01]  /*65d0*/  LEA R220, P0, R133.reuse, UR34, 0x9 ;  /* 0x0000002285dc7c11 */ /* 0x060fe2000f8048ff */
[----:B------:R-:W-:Y:S01]  /*65e0*/  IMAD.SHL.U32 R223, R133, 0x80, RZ ;  /* 0x0000008085df7824 */ /* 0x000fe200078e00ff */
[----:B------:R-:W-:Y:S01]  /*65f0*/  LOP3.LUT R90, R90, 0xcc, RZ, 0xfc, !PT ;  /* 0x000000cc5a5a7812 */ /* 0x000fe200078efcff */
[----:B------:R-:W0:Y:S03]  /*6600*/  S2R R133, SR_TID.X ;  /* 0x0000000000857919 */ /* 0x000e260000002100 */
[C---:B------:R-:W-:Y:S01]  /*6610*/  LEA R224, P3, R90.reuse, UR38, 0x9 ;  /* 0x000000265ae07c11 */ /* 0x040fe2000f8648ff */
[----:B------:R-:W-:Y:S01]  /*6620*/  IMAD.SHL.U32 R227, R90, 0x80, RZ ;  /* 0x000000805ae37824 */ /* 0x000fe200078e00ff */
[----:B------:R-:W-:Y:S01]  /*6630*/  LEA.HI.X R223, R223, UR35, RZ, 0x2, P0 ;  /* 0x00000023dfdf7c11 */ /* 0x000fe200080f14ff */
[----:B------:R-:W1:Y:S01]  /*6640*/  S2R R90, SR_TID.X ;  /* 0x00000000005a7919 */ /* 0x000e620000002100 */
[----:B---3--:R-:W-:-:S02]  /*6650*/  SHF.R.U32.HI R91, RZ, 0x5, R91 ;  /* 0x00000005ff5b7819 */ /* 0x008fc4000001165b */
[----:B------:R-:W-:Y:S02]  /*6660*/  LEA.HI.X R227, R227, UR39, RZ, 0x2, P3 ;  /* 0x00000027e3e37c11 */ /* 0x000fe400098f14ff */
[----:B------:R-:W-:-:S04]  /*6670*/  SGXT.U32 R91, R91, 0x2 ;  /* 0x000000025b5b781a */ /* 0x000fc80000000000 */
[----:B------:R-:W-:-:S04]  /*6680*/  LOP3.LUT R91, R91, 0xc8, RZ, 0xfc, !PT ;  /* 0x000000c85b5b7812 */ /* 0x000fc800078efcff */
[C---:B------:R-:W-:Y:S01]  /*6690*/  LEA R222, P2, R91.reuse, UR36, 0x9 ;  /* 0x000000245bde7c11 */ /* 0x040fe2000f8448ff */
[----:B------:R-:W-:Y:S02]  /*66a0*/  IMAD.SHL.U32 R225, R91, 0x80, RZ ;  /* 0x000000805be17824 */ /* 0x000fe400078e00ff */
[----:B------:R-:W2:Y:S03]  /*66b0*/  S2R R91, SR_TID.X ;  /* 0x00000000005b7919 */ /* 0x000ea60000002100 */
[----:B------:R-:W-:Y:S02]  /*66c0*/  LEA.HI.X R225, R225, UR37, RZ, 0x2, P2 ;  /* 0x00000025e1e17c11 */ /* 0x000fe400090f14ff */
[----:B0-----:R-:W-:-:S04]  /*66d0*/  SHF.R.U32.HI R133, RZ, 0x5, R133 ;  /* 0x00000005ff857819 */ /* 0x001fc80000011685 */
[----:B------:R-:W-:Y:S02]  /*66e0*/  SGXT.U32 R133, R133, 0x2 ;  /* 0x000000028585781a */ /* 0x000fe40000000000 */
[----:B-1----:R-:W-:Y:S02]  /*66f0*/  SHF.R.U32.HI R90, RZ, 0x5, R90 ;  /* 0x00000005ff5a7819 */ /* 0x002fe4000001165a */
        /* <DEDUP_REMOVED lines=9> */
[----:B------:R-:W1:Y:S01]  /*6790*/  S2R R90, SR_TID.X ;  /* 0x00000000005a7919 */ /* 0x000e620000002100 */
[----:B--2---:R-:W-:Y:S01]  /*67a0*/  SHF.R.U32.HI R91, RZ, 0x5, R91 ;  /* 0x00000005ff5b7819 */ /* 0x004fe2000001165b */
[----:B------:R-:W2:Y:S01]  /*67b0*/  LDCU.64 UR4, c[0x0][0x390] ;  /* 0x00007200ff0477ac */ /* 0x000ea20008000a00 */
[----:B------:R-:W-:-:S02]  /*67c0*/  LEA.HI.X R233, R233, UR11, RZ, 0x2, P3 ;  /* 0x0000000be9e97c11 */ /* 0x000fc400098f14ff */
[----:B------:R-:W-:-:S04]  /*67d0*/  SGXT.U32 R91, R91, 0x2 ;  /* 0x000000025b5b781a */ /* 0x000fc80000000000 */
[----:B------:R-:W-:-:S04]  /*67e0*/  LOP3.LUT R91, R91, 0xd4, RZ, 0xfc, !PT ;  /* 0x000000d45b5b7812 */ /* 0x000fc800078efcff */
[C---:B------:R-:W-:Y:S01]  /*67f0*/  LEA R228, P2, R91.reuse, UR8, 0x9 ;  /* 0x000000085be47c11 */ /* 0x040fe2000f8448ff */
[----:B------:R-:W-:Y:S02]  /*6800*/  IMAD.SHL.U32 R231, R91, 0x80, RZ ;  /* 0x000000805be77824 */ /* 0x000fe400078e00ff */
[----:B------:R-:W3:Y:S03]  /*6810*/  S2R R91, SR_TID.X ;  /* 0x00000000005b7919 */ /* 0x000ee60000002100 */
[----:B------:R-:W-:Y:S01]  /*6820*/  LEA.HI.X R231, R231, UR9, RZ, 0x2, P2 ;  /* 0x00000009e7e77c11 */ /* 0x000fe200090f14ff */
[----:B------:R-:W5:Y:S01]  /*6830*/  LDCU.64 UR8, c[0x0][0x390] ;  /* 0x00007200ff0877ac */ /* 0x000f620008000a00 */
        /* <DEDUP_REMOVED lines=9> */
[C---:B----4-:R-:W-:Y:S01]  /*68d0*/  LEA R236, P3, R90.reuse, UR20, 0x9 ;  /* 0x000000145aec7c11 */ /* 0x050fe2000f8648ff */
        /* <DEDUP_REMOVED lines=9> */
[----:B------:R-:W3:Y:S03]  /*6970*/  S2R R91, SR_TID.X ;  /* 0x00000000005b7919 */ /* 0x000ee60000002100 */
        /* <DEDUP_REMOVED lines=8> */
[----:B------:R-:W-:-:S04]  /*6a00*/  LOP3.LUT R90, R90, 0xf0, RZ, 0xfc, !PT ;  /* 0x000000f05a5a7812 */ /* 0x000fc800078efcff */
[C---:B------:R-:W-:Y:S01]  /*6a10*/  LEA R241, P3, R90.reuse, UR26, 0x9 ;  /* 0x0000001a5af17c11 */ /* 0x040fe2000f8648ff */
[----:B------:R-:W-:Y:S01]  /*6a20*/  IMAD.SHL.U32 R133, R90, 0x80, RZ ;  /* 0x000000805a857824 */ /* 0x000fe200078e00ff */
[----:B------:R-:W-:Y:S02]  /*6a30*/  LEA.HI.X R242, R242, UR23, RZ, 0x2, P0 ;  /* 0x00000017f2f27c11 */ /* 0x000fe400080f14ff */
[----:B---3--:R-:W-:Y:S02]  /*6a40*/  SHF.R.U32.HI R91, RZ, 0x5, R91 ;  /* 0x00000005ff5b7819 */ /* 0x008fe4000001165b */
[----:B------:R-:W-:Y:S01]  /*6a50*/  LEA.HI.X R90, R133, UR27, RZ, 0x2, P3 ;  /* 0x0000001b855a7c11 */ /* 0x000fe200098f14ff */
[----:B------:R-:W-:Y:S01]  /*6a60*/  IMAD.X R133, RZ, RZ, R0, P5 ;  /* 0x000000ffff857224 */ /* 0x000fe200028e0600 */
[----:B------:R-:W-:Y:S01]  /*6a70*/  SGXT.U32 R91, R91, 0x2 ;  /* 0x000000025b5b781a */ /* 0x000fe20000000000 */
[----:B------:R-:W-:Y:S01]  /*6a80*/  IMAD.X R159, RZ, RZ, R159, P6 ;  /* 0x000000ffff9f7224 */ /* 0x000fe200030e069f */
[----:B------:R-:W-:Y:S01]  /*6a90*/  IADD3 R50, P3, PT, R3, R50, RZ ;  /* 0x0000003203327210 */ /* 0x000fe20007f7e0ff */
[----:B------:R-:W3:Y:S01]  /*6aa0*/  LDL.LU R0, [R1+0xcc] ;  /* 0x0000cc0001007983 */ /* 0x000ee20000300800 */
[----:B------:R-:W-:-:S02]  /*6ab0*/  LOP3.LUT R91, R91, 0xec, RZ, 0xfc, !PT ;  /* 0x000000ec5b5b7812 */ /* 0x000fc400078efcff */
[----:B-----5:R-:W-:Y:S01]  /*6ac0*/  LEA R251, P0, R252, UR8, 0x9 ;  /* 0x00000008fcfb7c11 */ /* 0x020fe2000f8048ff */
[----:B------:R-:W-:Y:S01]  /*6ad0*/  IMAD.X R51, RZ, RZ, R51, P3 ;  /* 0x000000ffff337224 */ /* 0x000fe200018e0633 */
[C---:B------:R-:W-:Y:S01]  /*6ae0*/  LEA R240, P2, R91.reuse, UR24, 0x9 ;  /* 0x000000185bf07c11 */ /* 0x040fe2000f8448ff */
[----:B------:R-:W-:Y:S01]  /*6af0*/  IMAD.SHL.U32 R245, R91, 0x80, RZ ;  /* 0x000000805bf57824 */ /* 0x000fe200078e00ff */
[----:B------:R-:W-:Y:S02]  /*6b00*/  LEA.HI.X R91, R157, UR29, RZ, 0x2, P4 ;  /* 0x0000001d9d5b7c11 */ /* 0x000fe4000a0f14ff */
[C---:B------:R-:W-:Y:S02]  /*6b10*/  IADD3 R46, P4, PT, R3.reuse, R46, RZ ;  /* 0x0000002e032e7210 */ /* 0x040fe40007f9e0ff */
[C---:B------:R-:W-:Y:S02]  /*6b20*/  IADD3 R58, P3, PT, R3.reuse, R58, RZ ;  /* 0x0000003a033a7210 */ /* 0x040fe40007f7e0ff */
[C---:B------:R-:W-:Y:S01]  /*6b30*/  IADD3 R188, P5, PT, R3.reuse, R188, RZ ;  /* 0x000000bc03bc7210 */ /* 0x040fe20007fbe0ff */
[----:B------:R-:W-:Y:S01]  /*6b40*/  IMAD.X R47, RZ, RZ, R47, P4 ;  /* 0x000000ffff2f7224 */ /* 0x000fe200020e062f */
[C---:B------:R-:W-:Y:S01]  /*6b50*/  IADD3 R54, P4, PT, R3.reuse, R54, RZ ;  /* 0x0000003603367210 */ /* 0x040fe20007f9e0ff */
[----:B------:R-:W-:Y:S01]  /*6b60*/  IMAD.X R59, RZ, RZ, R59, P3 ;  /* 0x000000ffff3b7224 */ /* 0x000fe200018e063b */
[----:B------:R-:W-:-:S02]  /*6b70*/  IADD3 R66, P3, PT, R3, R66, RZ ;  /* 0x0000004203427210 */ /* 0x000fc40007f7e0ff */
[----:B------:R-:W-:Y:S01]  /*6b80*/  LEA.HI.X R245, R245, UR25, RZ, 0x2, P2 ;  /* 0x00000019f5f57c11 */ /* 0x000fe200090f14ff */
[----:B------:R-:W-:Y:S01]  /*6b90*/  IMAD.X R55, RZ, RZ, R55, P4 ;  /* 0x000000ffff377224 */ /* 0x000fe200020e0637 */
[C---:B------:R-:W-:Y:S01]  /*6ba0*/  IADD3 R62, P4, PT, R3.reuse, R62, RZ ;  /* 0x0000003e033e7210 */ /* 0x040fe20007f9e0ff */
[----:B------:R-:W-:Y:S01]  /*6bb0*/  IMAD.X R67, RZ, RZ, R67, P3 ;  /* 0x000000ffff437224 */ /* 0x000fe200018e0643 */
[----:B------:R-:W-:Y:S02]  /*6bc0*/  IADD3 R156, P3, PT, R3, R156, RZ ;  /* 0x0000009c039c7210 */ /* 0x000fe40007f7e0ff */
[----:B--2---:R-:W-:Y:S01]  /*6bd0*/  LEA R246, P2, R189, UR4, 0x9 ;  /* 0x00000004bdf67c11 */ /* 0x004fe2000f8448ff */
[----:B------:R-:W-:Y:S01]  /*6be0*/  IMAD.X R63, RZ, RZ, R63, P4 ;  /* 0x000000ffff3f7224 */ /* 0x000fe200020e063f */
[----:B------:R-:W-:Y:S01]  /*6bf0*/  IADD3 R86, P4, PT, R3, R86, RZ ;  /* 0x0000005603567210 */ /* 0x000fe20007f9e0ff */
[----:B------:R-:W-:-:S04]  /*6c00*/  IMAD.X R157, RZ, RZ, R134, P3 ;  /* 0x000000ffff9d7224 */ /* 0x000fc800018e0686 */
[----:B------:R-:W-:Y:S01]  /*6c10*/  IMAD.X R87, RZ, RZ, R87, P4 ;  /* 0x000000ffff577224 */ /* 0x000fe200020e0657 */
[C---:B------:R-:W-:Y:S02]  /*6c20*/  IADD3 R184, P4, PT, R3.reuse, R184, RZ ;  /* 0x000000b803b87210 */ /* 0x040fe40007f9e0ff */
[C---:B------:R-:W-:Y:S01]  /*6c30*/  IADD3 R190, P3, PT, R3.reuse, R190, RZ ;  /* 0x000000be03be7210 */ /* 0x040fe20007f7e0ff */
[----:B------:R-:W-:Y:S02]  /*6c40*/  IMAD.X R189, RZ, RZ, R186, P5 ;  /* 0x000000ffffbd7224 */ /* 0x000fe400028e06ba */
[----:B------:R-:W-:Y:S01]  /*6c50*/  IMAD.X R185, RZ, RZ, R185, P4 ;  /* 0x000000ffffb97224 */ /* 0x000fe200020e06b9 */
[C---:B------:R-:W-:Y:S02]  /*6c60*/  IADD3 R194, P4, PT, R3.reuse, R194, RZ ;  /* 0x000000c203c27210 */ /* 0x040fe40007f9e0ff */
[C---:B------:R-:W-:Y:S01]  /*6c70*/  IADD3 R196, P5, PT, R3.reuse, R196, RZ ;  /* 0x000000c403c47210 */ /* 0x040fe20007fbe0ff */
[----:B------:R-:W-:Y:S01]  /*6c80*/  IMAD.X R191, RZ, RZ, R191, P3 ;  /* 0x000000ffffbf7224 */ /* 0x000fe200018e06bf */
        /* <DEDUP_REMOVED lines=50> */
[----:B------:R-:W-:-:S02]  /*6fb0*/  IADD3 R244, P6, PT, R3, R251, RZ ;  /* 0x000000fb03f47210 */ /* 0x000fc40007fde0ff */
[----:B------:R-:W2:Y:S01]  /*6fc0*/  LDL.LU R251, [R1+0xf8] ;  /* 0x0000f80001fb7983 */ /* 0x000ea20000300800 */
[----:B------:R-:W-:-:S03]  /*6fd0*/  IADD3 R242, P3, PT, R3, R246, RZ ;  /* 0x000000f603f27210 */ /* 0x000fc60007f7e0ff */
[----:B------:R-:W4:Y:S04]  /*6fe0*/  LDL.LU R245, [R1+0xb4] ;  /* 0x0000b40001f57983 */ /* 0x000f280000300800 */
[----:B------:R-:W5:Y:S04]  /*6ff0*/  LDL.LU R3, [R1+0xb8] ;  /* 0x0000b80001037983 */ /* 0x000f680000300800 */
[----:B------:R-:W2:Y:S04]  /*7000*/  LDL.LU R246, [R1+0xbc] ;  /* 0x0000bc0001f67983 */ /* 0x000ea80000300800 */
[----:B------:R0:W-:Y:S04]  /*7010*/  STG.E desc[UR14][R28.64], R247 ;  /* 0x000000f71c007986 */ /* 0x0001e8000c10190e */
[----:B------:R1:W-:Y:S04]  /*7020*/  STG.E desc[UR14][R28.64+0x80], R243 ;  /* 0x000080f31c007986 */ /* 0x0003e8000c10190e */
[----:B------:R1:W-:Y:S04]  /*7030*/  STG.E desc[UR14][R28.64+0x100], R135 ;  /* 0x000100871c007986 */ /* 0x0003e8000c10190e */
[----:B0-----:R-:W2:Y:S04]  /*7040*/  LDL.LU R247, [R1+0xc8] ;  /* 0x0000c80001f77983 */ /* 0x001ea80000300800 */
[----:B-1----:R-:W2:Y:S04]  /*7050*/  LDL.LU R243, [R1+0xa4] ;  /* 0x0000a40001f37983 */ /* 0x002ea80000300800 */
[----:B------:R-:W2:Y:S04]  /*7060*/  LDL.LU R135, [R1+0xb0] ;  /* 0x0000b00001877983 */ /* 0x000ea80000300800 */
[----:B------:R0:W-:Y:S04]  /*7070*/  STG.E desc[UR14][R28.64+0x180], R187 ;  /* 0x000180bb1c007986 */ /* 0x0001e8000c10190e */
[----:B0-----:R-:W2:Y:S04]  /*7080*/  LDL.LU R187, [R1+0xc0] ;  /* 0x0000c00001bb7983 */ /* 0x001ea80000300800 */
[----:B------:R-:W3:Y:S04]  /*7090*/  LDL.LU R28, [R1+0xc4] ;  /* 0x0000c400011c7983 */ /* 0x000ee80000300800 */
[----:B------:R-:W4:Y:S04]  /*70a0*/  LDL.LU R29, [R1+0xa0] ;  /* 0x0000a000011d7983 */ /* 0x000f280000300800 */
[----:B------:R-:W-:Y:S04]  /*70b0*/  STG.E desc[UR14][R30.64+0x80], R248 ;  /* 0x000080f81e007986 */ /* 0x000fe8000c10190e */
[----:B------:R-:W-:Y:S04]  /*70c0*/  STG.E desc[UR14][R30.64+0x100], R144 ;  /* 0x000100901e007986 */ /* 0x000fe8000c10190e */
[----:B------:R-:W-:Y:S04]  /*70d0*/  STG.E desc[UR14][R30.64+0x180], R180 ;  /* 0x000180b41e007986 */ /* 0x000fe8000c10190e */
[----:B--2---:R-:W-:Y:S04]  /*70e0*/  STG.E desc[UR14][R30.64], R187 ;  /* 0x000000bb1e007986 */ /* 0x004fe8000c10190e */
[----:B---3--:R-:W-:Y:S04]  /*70f0*/  STG.E desc[UR14][R32.64], R28 ;  /* 0x0000001c20007986 */ /* 0x008fe8000c10190e */
[----:B------:R-:W-:Y:S04]  /*7100*/  STG.E desc[UR14][R32.64+0x80], R249 ;  /* 0x000080f920007986 */ /* 0x000fe8000c10190e */
[----:B------:R-:W-:Y:S04]  /*7110*/  STG.E desc[UR14][R32.64+0x100], R145 ;  /* 0x0001009120007986 */ /* 0x000fe8000c10190e */
[----:B------:R-:W-:Y:S04]  /*7120*/  STG.E desc[UR14][R32.64+0x180], R181 ;  /* 0x000180b520007986 */ /* 0x000fe8000c10190e */
[----:B------:R0:W-:Y:S04]  /*7130*/  STG.E desc[UR14][R34.64], R247 ;  /* 0x000000f722007986 */ /* 0x0001e8000c10190e */
[----:B------:R-:W-:Y:S04]  /*7140*/  STG.E desc[UR14][R34.64+0x80], R250 ;  /* 0x000080fa22007986 */ /* 0x000fe8000c10190e */
[----:B------:R-:W-:Y:S04]  /*7150*/  STG.E desc[UR14][R34.64+0x100], R146 ;  /* 0x0001009222007986 */ /* 0x000fe8000c10190e */
[----:B------:R-:W-:Y:S04]  /*7160*/  STG.E desc[UR14][R34.64+0x180], R182 ;  /* 0x000180b622007986 */ /* 0x000fe8000c10190e */
[----:B------:R1:W-:Y:S04]  /*7170*/  STG.E desc[UR14][R36.64], R0 ;  /* 0x0000000024007986 */ /* 0x0003e8000c10190e */
[----:B0-----:R-:W2:Y:S04]  /*7180*/  LDL.LU R247, [R1+0xa8] ;  /* 0x0000a80001f77983 */ /* 0x001ea80000300800 */
[----:B------:R-:W-:Y:S04]  /*7190*/  LDSM.16.M88.4 R32, [R2+0x100] ;  /* 0x000100000220783b */ /* 0x000fe80000000200 */
[----:B-1----:R-:W3:Y:S04]  /*71a0*/  LDL.LU R0, [R1+0xac] ;  /* 0x0000ac0001007983 */ /* 0x002ee80000300800 */
[----:B------:R-:W-:Y:S04]  /*71b0*/  STG.E desc[UR14][R36.64+0x80], R251 ;  /* 0x000080fb24007986 */ /* 0x000fe8000c10190e */
[----:B------:R-:W-:Y:S04]  /*71c0*/  STG.E desc[UR14][R36.64+0x100], R147 ;  /* 0x0001009324007986 */ /* 0x000fe8000c10190e */
[----:B------:R-:W-:Y:S04]  /*71d0*/  STG.E desc[UR14][R36.64+0x180], R183 ;  /* 0x000180b724007986 */ /* 0x000fe8000c10190e */
[----:B------:R0:W-:Y:S04]  /*71e0*/  STG.E desc[UR14][R38.64], R135 ;  /* 0x0000008726007986 */ /* 0x0001e8000c10190e */
[----:B------:R-:W-:Y:S04]  /*71f0*/  STG.E desc[UR14][R38.64+0x80], R80 ;  /* 0x0000805026007986 */ /* 0x000fe8000c10190e */
[----:B------:R-:W-:Y:S04]  /*7200*/  STG.E desc[UR14][R38.64+0x100], R140 ;  /* 0x0001008c26007986 */ /* 0x000fe8000c10190e */
[----:B------:R-:W-:Y:S04]  /*7210*/  STG.E desc[UR14][R38.64+0x180], R176 ;  /* 0x000180b026007986 */ /* 0x000fe8000c10190e */
[----:B----4-:R1:W-:Y:S04]  /*7220*/  STG.E desc[UR14][R40.64], R245 ;  /* 0x000000f528007986 */ /* 0x0103e8000c10190e */
[----:B------:R-:W-:Y:S04]  /*7230*/  STG.E desc[UR14][R40.64+0x80], R81 ;  /* 0x0000805128007986 */ /* 0x000fe8000c10190e */
[----:B------:R-:W-:Y:S04]  /*7240*/  STG.E desc[UR14][R40.64+0x100], R141 ;  /* 0x0001008d28007986 */ /* 0x000fe8000c10190e */
[----:B------:R-:W-:Y:S04]  /*7250*/  STG.E desc[UR14][R40.64+0x180], R177 ;  /* 0x000180b128007986 */ /* 0x000fe8000c10190e */
[----:B0-----:R-:W4:Y:S04]  /*7260*/  LDL.LU R135, [R1+0x90] ;  /* 0x0000900001877983 */ /* 0x001f280000300800 */
[----:B-----5:R0:W-:Y:S04]  /*7270*/  STG.E desc[UR14][R42.64], R3 ;  /* 0x000000032a007986 */ /* 0x0201e8000c10190e */
[----:B------:R-:W-:Y:S04]  /*7280*/  STG.E desc[UR14][R42.64+0x80], R82 ;  /* 0x000080522a007986 */ /* 0x000fe8000c10190e */
[----:B------:R-:W-:Y:S04]  /*7290*/  STG.E desc[UR14][R42.64+0x100], R142 ;  /* 0x0001008e2a007986 */ /* 0x000fe8000c10190e */
[----:B------:R-:W-:Y:S04]  /*72a0*/  STG.E desc[UR14][R42.64+0x180], R178 ;  /* 0x000180b22a007986 */ /* 0x000fe8000c10190e */
[----:B-1----:R-:W5:Y:S04]  /*72b0*/  LDL.LU R245, [R1+0x94] ;  /* 0x0000940001f57983 */ /* 0x002f680000300800 */
[----:B------:R1:W-:Y:S04]  /*72c0*/  STG.E desc[UR14][R44.64], R246 ;  /* 0x000000f62c007986 */ /* 0x0003e8000c10190e */
[----:B0-----:R-:W5:Y:S04]  /*72d0*/  LDL.LU R3, [R1+0x98] ;  /* 0x0000980001037983 */ /* 0x001f680000300800 */
[----:B------:R-:W-:Y:S04]  /*72e0*/  LDSM.16.M88.4 R36, [R2+0x200] ;  /* 0x000200000224783b */ /* 0x000fe80000000200 */
[----:B-1----:R-:W5:Y:S04]  /*72f0*/  LDL.LU R246, [R1+0x9c] ;  /* 0x00009c0001f67983 */ /* 0x002f680000300800 */
[----:B------:R-:W-:Y:S04]  /*7300*/  STG.E desc[UR14][R44.64+0x80], R83 ;  /* 0x000080532c007986 */ /* 0x000fe8000c10190e */
[----:B------:R-:W-:Y:S04]  /*7310*/  STG.E desc[UR14][R44.64+0x100], R143 ;  /* 0x0001008f2c007986 */ /* 0x000fe8000c10190e */
[----:B------:R-:W-:Y:S04]  /*7320*/  STG.E desc[UR14][R44.64+0x180], R179 ;  /* 0x000180b32c007986 */ /* 0x000fe8000c10190e */
[----:B------:R0:W-:Y:S04]  /*7330*/  STG.E desc[UR14][R46.64], R29 ;  /* 0x0000001d2e007986 */ /* 0x0001e8000c10190e */
[----:B------:R-:W5:Y:S04]  /*7340*/  LDL.LU R28, [R1+0xd0] ;  /* 0x0000d000011c7983 */ /* 0x000f680000300800 */
[----:B------:R-:W-:Y:S04]  /*7350*/  STG.E desc[UR14][R46.64+0x80], R76 ;  /* 0x0000804c2e007986 */ /* 0x000fe8000c10190e */
[----:B0-----:R-:W5:Y:S04]  /*7360*/  LDL.LU R29, [R1] ;  /* 0x00000000011d7983 */ /* 0x001f680000300800 */
[----:B------:R-:W5:Y:S04]  /*7370*/  LDL.LU R180, [R1+0xd4] ;  /* 0x0000d40001b47983 */ /* 0x000f680000300800 */
[----:B------:R-:W-:Y:S04]  /*7380*/  STG.E desc[UR14][R46.64+0x100], R136 ;  /* 0x000100882e007986 */ /* 0x000fe8000c10190e */
[----:B------:R-:W-:Y:S04]  /*7390*/  STG.E desc[UR14][R46.64+0x180], R172 ;  /* 0x000180ac2e007986 */ /* 0x000fe8000c10190e */
[----:B------:R-:W5:Y:S04]  /*73a0*/  LDL.LU R144, [R1+0x4] ;  /* 0x0000040001907983 */ /* 0x000f680000300800 */
[----:B------:R0:W-:Y:S04]  /*73b0*/  STG.E desc[UR14][R48.64], R243 ;  /* 0x000000f330007986 */ /* 0x0001e8000c10190e */
[----:B------:R-:W5:Y:S04]  /*73c0*/  LDL.LU R248, [R1+0xd8] ;  /* 0x0000d80001f87983 */ /* 0x000f680000300800 */
[----:B------:R-:W-:Y:S04]  /*73d0*/  STG.E desc[UR14][R48.64+0x80], R77 ;  /* 0x0000804d30007986 */ /* 0x000fe8000c10190e */
[----:B------:R-:W-:Y:S04]  /*73e0*/  STG.E desc[UR14][R48.64+0x100], R137 ;  /* 0x0001008930007986 */ /* 0x000fe8000c10190e */
[----:B------:R-:W-:Y:S04]  /*73f0*/  STG.E desc[UR14][R48.64+0x180], R173 ;  /* 0x000180ad30007986 */ /* 0x000fe8000c10190e */
[----:B0-----:R-:W5:Y:S04]  /*7400*/  LDL.LU R243, [R1+0x8] ;  /* 0x0000080001f37983 */ /* 0x001f680000300800 */
[----:B------:R-:W-:Y:S04]  /*7410*/  STG.E desc[UR14][R50.64+0x80], R78 ;  /* 0x0000804e32007986 */ /* 0x000fe8000c10190e */
[----:B------:R-:W-:Y:S04]  /*7420*/  STG.E desc[UR14][R50.64+0x100], R138 ;  /* 0x0001008a32007986 */ /* 0x000fe8000c10190e */
[----:B------:R-:W-:Y:S04]  /*7430*/  STG.E desc[UR14][R50.64+0x180], R174 ;  /* 0x000180ae32007986 */ /* 0x000fe8000c10190e */
[----:B------:R-:W-:Y:S04]  /*7440*/  LDSM.16.M88.4 R40, [R2+0x300] ;  /* 0x000300000228783b */ /* 0x000fe80000000200 */
[----:B--2---:R0:W-:Y:S04]  /*7450*/  STG.E desc[UR14][R50.64], R247 ;  /* 0x000000f732007986 */ /* 0x0041e8000c10190e */
[----:B---3--:R1:W-:Y:S04]  /*7460*/  STG.E desc[UR14][R52.64], R0 ;  /* 0x0000000034007986 */ /* 0x0083e8000c10190e */
[----:B0-----:R-:W2:Y:S04]  /*7470*/  LDL.LU R247, [R1+0xdc] ;  /* 0x0000dc0001f77983 */ /* 0x001ea80000300800 */
[----:B-1----:R-:W3:Y:S04]  /*7480*/  LDL.LU R0, [R1+0xc] ;  /* 0x00000c0001007983 */ /* 0x002ee80000300800 */
[----:B------:R-:W-:Y:S04]  /*7490*/  STG.E desc[UR14][R52.64+0x80], R79 ;  /* 0x0000804f34007986 */ /* 0x000fe8000c10190e */
[----:B------:R-:W-:Y:S04]  /*74a0*/  STG.E desc[UR14][R52.64+0x100], R139 ;  /* 0x0001008b34007986 */ /* 0x000fe8000c10190e */
[----:B------:R-:W-:Y:S04]  /*74b0*/  STG.E desc[UR14][R52.64+0x180], R175 ;  /* 0x000180af34007986 */ /* 0x000fe8000c10190e */
[----:B------:R-:W-:Y:S04]  /*74c0*/  STG.E desc[UR14][R54.64+0x80], R72 ;  /* 0x0000804836007986 */ /* 0x000fe8000c10190e */
[----:B------:R-:W-:Y:S04]  /*74d0*/  STG.E desc[UR14][R54.64+0x100], R128 ;  /* 0x0001008036007986 */ /* 0x000fe8000c10190e */
[----:B------:R-:W-:Y:S04]  /*74e0*/  STG.E desc[UR14][R54.64+0x180], R168 ;  /* 0x000180a836007986 */ /* 0x000fe8000c10190e */
[----:B------:R-:W3:Y:S04]  /*74f0*/  LDL.LU R187, [R1+0xe0] ;  /* 0x0000e00001bb7983 */ /* 0x000ee80000300800 */
[----:B----4-:R-:W-:Y:S04]  /*7500*/  STG.E desc[UR14][R54.64], R135 ;  /* 0x0000008736007986 */ /* 0x010fe8000c10190e */
[----:B------:R-:W-:Y:S04]  /*7510*/  STG.E desc[UR14][R56.64+0x80], R73 ;  /* 0x0000804938007986 */ /* 0x000fe8000c10190e */
[----:B------:R-:W-:Y:S04]  /*7520*/  STG.E desc[UR14][R56.64+0x100], R129 ;  /* 0x0001008138007986 */ /* 0x000fe8000c10190e */
[----:B------:R-:W-:Y:S04]  /*7530*/  STG.E desc[UR14][R56.64+0x180], R169 ;  /* 0x000180a938007986 */ /* 0x000fe8000c10190e */
[----:B-----5:R0:W-:Y:S04]  /*7540*/  STG.E desc[UR14][R56.64], R245 ;  /* 0x000000f538007986 */ /* 0x0201e8000c10190e */
[----:B------:R-:W-:Y:S04]  /*7550*/  STG.E desc[UR14][R58.64+0x80], R74 ;  /* 0x0000804a3a007986 */ /* 0x000fe8000c10190e */
[----:B------:R1:W-:Y:S04]  /*7560*/  STG.E desc[UR14][R58.64], R3 ;  /* 0x000000033a007986 */ /* 0x0003e8000c10190e */
[----:B------:R-:W-:Y:S04]  /*7570*/  STG.E desc[UR14][R58.64+0x100], R130 ;  /* 0x000100823a007986 */ /* 0x000fe8000c10190e */
[----:B------:R-:W-:Y:S04]  /*7580*/  STG.E desc[UR14][R58.64+0x180], R170 ;  /* 0x000180aa3a007986 */ /* 0x000fe8000c10190e */
[----:B0-----:R-:W4:Y:S04]  /*7590*/  LDL.LU R245, [R1+0xe4] ;  /* 0x0000e40001f57983 */ /* 0x001f280000300800 */
[----:B------:R0:W-:Y:S04]  /*75a0*/  STG.E desc[UR14][R60.64], R246 ;  /* 0x000000f63c007986 */ /* 0x0001e8000c10190e */
[----:B-1----:R-:W5:Y:S04]  /*75b0*/  LDL.LU R3, [R1+0xe8] ;  /* 0x0000e80001037983 */ /* 0x002f680000300800 */
[----:B0-----:R-:W5:Y:S04]  /*75c0*/  LDL.LU R246, [R1+0xec] ;  /* 0x0000ec0001f67983 */ /* 0x001f680000300800 */
[----:B------:R-:W-:Y:S04]  /*75d0*/  STG.E desc[UR14][R60.64+0x80], R75 ;  /* 0x0000804b3c007986 */ /* 0x000fe8000c10190e */
        /* <DEDUP_REMOVED lines=10> */
[----:B------:R-:W5:Y:S04]  /*7680*/  LDL.LU R135, [R1+0x80] ;  /* 0x0000800001877983 */ /* 0x000f680000300800 */
[----:B------:R0:W-:Y:S04]  /*7690*/  STG.E desc[UR14][R66.64+0x80], R243 ;  /* 0x000080f342007986 */ /* 0x0001e8000c10190e */
[----:B------:R-:W-:Y:S04]  /*76a0*/  STG.E desc[UR14][R66.64], R248 ;  /* 0x000000f842007986 */ /* 0x000fe8000c10190e */
[----:B------:R-:W-:Y:S04]  /*76b0*/  STG.E desc[UR14][R66.64+0x100], R126 ;  /* 0x0001007e42007986 */ /* 0x000fe8000c10190e */
[----:B------:R-:W-:Y:S04]  /*76c0*/  STG.E desc[UR14][R66.64+0x180], R166 ;  /* 0x000180a642007986 */ /* 0x000fe8000c10190e */
[----:B0-----:R-:W5:Y:S04]  /*76d0*/  LDL.LU R243, [R1+0x84] ;  /* 0x0000840001f37983 */ /* 0x001f680000300800 */
[----:B------:R-:W-:Y:S04]  /*76e0*/  STG.E desc[UR14][R84.64+0x100], R127 ;  /* 0x0001007f54007986 */ /* 0x000fe8000c10190e */
[----:B------:R-:W-:Y:S04]  /*76f0*/  STG.E desc[UR14][R84.64+0x180], R167 ;  /* 0x000180a754007986 */ /* 0x000fe8000c10190e */
[----:B------:R-:W0:Y:S04]  /*7700*/  LDSM.16.M88.4 R28, [R2] ;  /* 0x00000000021c783b */ /* 0x000e280000000200 */
[----:B--2---:R1:W-:Y:S04]  /*7710*/  STG.E desc[UR14][R84.64], R247 ;  /* 0x000000f754007986 */ /* 0x0043e8000c10190e */
[----:B---3--:R2:W-:Y:S04]  /*7720*/  STG.E desc[UR14][R84.64+0x80], R0 ;  /* 0x0000800054007986 */ /* 0x0085e8000c10190e */
[----:B-1----:R-:W3:Y:S04]  /*7730*/  LDL.LU R247, [R1+0x88] ;  /* 0x0000880001f77983 */ /* 0x002ee80000300800 */
[----:B--2---:R-:W2:Y:S04]  /*7740*/  LDL.LU R0, [R1+0x8c] ;  /* 0x00008c0001007983 */ /* 0x004ea80000300800 */
[----:B------:R-:W-:Y:S04]  /*7750*/  STG.E desc[UR14][R86.64+0x80], R68 ;  /* 0x0000804456007986 */ /* 0x000fe8000c10190e */
[----:B------:R-:W-:Y:S04]  /*7760*/  STG.E desc[UR14][R86.64+0x100], R120 ;  /* 0x0001007856007986 */ /* 0x000fe8000c10190e */
[----:B------:R-:W-:Y:S04]  /*7770*/  STG.E desc[UR14][R86.64+0x180], R160 ;  /* 0x000180a056007986 */ /* 0x000fe8000c10190e */
[----:B------:R-:W-:Y:S04]  /*7780*/  STG.E desc[UR14][R86.64], R187 ;  /* 0x000000bb56007986 */ /* 0x000fe8000c10190e */
[----:B------:R-:W2:Y:S04]  /*7790*/  LDL.LU R248, [R1+0x70] ;  /* 0x0000700001f87983 */ /* 0x000ea80000300800 */
[----:B------:R-:W-:Y:S04]  /*77a0*/  STG.E desc[UR14][R132.64+0x80], R69 ;  /* 0x0000804584007986 */ /* 0x000fe8000c10190e */
[----:B------:R-:W-:Y:S04]  /*77b0*/  STG.E desc[UR14][R132.64+0x100], R121 ;  /* 0x0001007984007986 */ /* 0x000fe8000c10190e */
[----:B------:R-:W-:Y:S04]  /*77c0*/  STG.E desc[UR14][R132.64+0x180], R161 ;  /* 0x000180a184007986 */ /* 0x000fe8000c10190e */
[----:B----4-:R1:W-:Y:S04]  /*77d0*/  STG.E desc[UR14][R132.64], R245 ;  /* 0x000000f584007986 */ /* 0x0103e8000c10190e */
[----:B------:R-:W-:Y:S04]  /*77e0*/  STG.E desc[UR14][R156.64+0x80], R70 ;  /* 0x000080469c007986 */ /* 0x000fe8000c10190e */
[----:B-----5:R4:W-:Y:S04]  /*77f0*/  STG.E desc[UR14][R156.64], R3 ;  /* 0x000000039c007986 */ /* 0x0209e8000c10190e */
[----:B------:R-:W-:Y:S04]  /*7800*/  STG.E desc[UR14][R156.64+0x100], R122 ;  /* 0x0001007a9c007986 */ /* 0x000fe8000c10190e */
[----:B------:R-:W-:Y:S04]  /*7810*/  STG.E desc[UR14][R156.64+0x180], R162 ;  /* 0x000180a29c007986 */ /* 0x000fe8000c10190e */
[----:B-1----:R-:W5:Y:S04]  /*7820*/  LDL.LU R245, [R1+0x74] ;  /* 0x0000740001f57983 */ /* 0x002f680000300800 */
[----:B------:R1:W-:Y:S04]  /*7830*/  STG.E desc[UR14][R158.64], R246 ;  /* 0x000000f69e007986 */ /* 0x0003e8000c10190e */
[----:B----4-:R-:W4:Y:S04]  /*7840*/  LDL.LU R3, [R1+0x78] ;  /* 0x0000780001037983 */ /* 0x010f280000300800 */
[----:B-1----:R-:W4:Y:S04]  /*7850*/  LDL.LU R246, [R1+0x7c] ;  /* 0x00007c0001f67983 */ /* 0x002f280000300800 */
[----:B------:R-:W-:Y:S04]  /*7860*/  STG.E desc[UR14][R158.64+0x80], R71 ;  /* 0x000080479e007986 */ /* 0x000fe8000c10190e */
[----:B------:R-:W-:Y:S04]  /*7870*/  STG.E desc[UR14][R158.64+0x100], R123 ;  /* 0x0001007b9e007986 */ /* 0x000fe8000c10190e */
[----:B------:R-:W-:Y:S04]  /*7880*/  STG.E desc[UR14][R158.64+0x180], R163 ;  /* 0x000180a39e007986 */ /* 0x000fe8000c10190e */
[----:B------:R-:W-:Y:S04]  /*7890*/  STG.E desc[UR14][R184.64+0x80], R116 ;  /* 0x00008074b8007986 */ /* 0x000fe8000c10190e */
[----:B------:R-:W-:Y:S04]  /*78a0*/  STG.E desc[UR14][R184.64+0x100], R4 ;  /* 0x00010004b8007986 */ /* 0x000fe8000c10190e */
[----:B0-----:R-:W-:Y:S04]  /*78b0*/  STG.E desc[UR14][R184.64+0x180], R28 ;  /* 0x0001801cb8007986 */ /* 0x001fe8000c10190e */
[----:B------:R-:W-:Y:S04]  /*78c0*/  STG.E desc[UR14][R184.64], R135 ;  /* 0x00000087b8007986 */ /* 0x000fe8000c10190e */
[----:B------:R-:W4:Y:S04]  /*78d0*/  LDL.LU R187, [R1+0x60] ;  /* 0x0000600001bb7983 */ /* 0x000f280000300800 */
[----:B------:R-:W-:Y:S04]  /*78e0*/  STG.E desc[UR14][R188.64+0x80], R117 ;  /* 0x00008075bc007986 */ /* 0x000fe8000c10190e */
[----:B------:R-:W-:Y:S04]  /*78f0*/  STG.E desc[UR14][R188.64+0x100], R5 ;  /* 0x00010005bc007986 */ /* 0x000fe8000c10190e */
[----:B------:R-:W-:Y:S04]  /*7900*/  STG.E desc[UR14][R188.64+0x180], R29 ;  /* 0x0001801dbc007986 */ /* 0x000fe8000c10190e */
[----:B------:R0:W-:Y:S04]  /*7910*/  STG.E desc[UR14][R188.64], R243 ;  /* 0x000000f3bc007986 */ /* 0x0001e8000c10190e */
[----:B------:R-:W-:Y:S04]  /*7920*/  STG.E desc[UR14][R190.64+0x80], R118 ;  /* 0x00008076be007986 */ /* 0x000fe8000c10190e */
[----:B------:R-:W-:Y:S04]  /*7930*/  STG.E desc[UR14][R190.64+0x100], R6 ;  /* 0x00010006be007986 */ /* 0x000fe8000c10190e */
[----:B0-----:R-:W4:Y:S04]  /*7940*/  LDL.LU R243, [R1+0x64] ;  /* 0x0000640001f37983 */ /* 0x001f280000300800 */
[----:B------:R-:W-:Y:S04]  /*7950*/  STG.E desc[UR14][R190.64+0x180], R30 ;  /* 0x0001801ebe007986 */ /* 0x000fe8000c10190e */
[----:B---3--:R0:W-:Y:S04]  /*7960*/  STG.E desc[UR14][R190.64], R247 ;  /* 0x000000f7be007986 */ /* 0x0081e8000c10190e */
[----:B--2---:R1:W-:Y:S04]  /*7970*/  STG.E desc[UR14][R192.64], R0 ;  /* 0x00000000c0007986 */ /* 0x0043e8000c10190e */
        /* <DEDUP_REMOVED lines=8> */
[----:B------:R-:W-:Y:S04]  /*7a00*/  STG.E desc[UR14][R194.64+0x180], R32 ;  /* 0x00018020c2007986 */ /* 0x000fe8000c10190e */
[----:B------:R-:W3:Y:S04]  /*7a10*/  LDL.LU R135, [R1+0x50] ;  /* 0x0000500001877983 */ /* 0x000ee80000300800 */
[----:B------:R-:W-:Y:S04]  /*7a20*/  STG.E desc[UR14][R196.64+0x80], R113 ;  /* 0x00008071c4007986 */ /* 0x000fe8000c10190e */
[----:B------:R-:W-:Y:S04]  /*7a30*/  STG.E desc[UR14][R196.64+0x100], R9 ;  /* 0x00010009c4007986 */ /* 0x000fe8000c10190e */
[----:B------:R-:W-:Y:S04]  /*7a40*/  STG.E desc[UR14][R196.64+0x180], R33 ;  /* 0x00018021c4007986 */ /* 0x000fe8000c10190e */
[----:B------:R-:W0:Y:S04]  /*7a50*/  LDSM.16.M88.4 R4, [R2+0x400] ;  /* 0x000400000204783b */ /* 0x000e280000000200 */
[----:B------:R-:W-:Y:S04]  /*7a60*/  LDSM.16.M88.4 R28, [R2+0x700] ;  /* 0x00070000021c783b */ /* 0x000fe80000000200 */
[----:B-----5:R1:W-:Y:S04]  /*7a70*/  STG.E desc[UR14][R196.64], R245 ;  /* 0x000000f5c4007986 */ /* 0x0203e8000c10190e */
[----:B------:R-:W-:Y:S04]  /*7a80*/  STG.E desc[UR14][R198.64+0x80], R114 ;  /* 0x00008072c6007986 */ /* 0x000fe8000c10190e */
[----:B----4-:R4:W-:Y:S04]  /*7a90*/  STG.E desc[UR14][R198.64], R3 ;  /* 0x00000003c6007986 */ /* 0x0109e8000c10190e */
        /* <DEDUP_REMOVED lines=11> */
[----:B------:R-:W-:Y:S04]  /*7b50*/  STG.E desc[UR14][R202.64+0x100], R12 ;  /* 0x0001000cca007986 */ /* 0x000fe8000c10190e */
[----:B------:R-:W-:Y:S04]  /*7b60*/  STG.E desc[UR14][R202.64+0x180], R36 ;  /* 0x00018024ca007986 */ /* 0x000fe8000c10190e */
[----:B------:R-:W4:Y:S04]  /*7b70*/  LDL.LU R144, [R1+0x40] ;  /* 0x0000400001907983 */ /* 0x000f280000300800 */
[----:B------:R-:W-:Y:S04]  /*7b80*/  STG.E desc[UR14][R204.64+0x80], R109 ;  /* 0x0000806dcc007986 */ /* 0x000fe8000c10190e */
[----:B------:R1:W-:Y:S04]  /*7b90*/  STG.E desc[UR14][R204.64], R243 ;  /* 0x000000f3cc007986 */ /* 0x0003e8000c10190e */
[----:B------:R-:W-:Y:S04]  /*7ba0*/  STG.E desc[UR14][R204.64+0x100], R13 ;  /* 0x0001000dcc007986 */ /* 0x000fe8000c10190e */
[----:B------:R-:W-:Y:S04]  /*7bb0*/  STG.E desc[UR14][R204.64+0x180], R37 ;  /* 0x00018025cc007986 */ /* 0x000fe8000c10190e */
[----:B-1----:R-:W4:Y:S04]  /*7bc0*/  LDL.LU R243, [R1+0x44] ;  /* 0x0000440001f37983 */ /* 0x002f280000300800 */
[----:B------:R-:W-:Y:S04]  /*7bd0*/  STG.E desc[UR14][R206.64+0x80], R110 ;  /* 0x0000806ece007986 */ /* 0x000fe8000c10190e */
[----:B------:R-:W-:Y:S04]  /*7be0*/  STG.E desc[UR14][R206.64+0x100], R14 ;  /* 0x0001000ece007986 */ /* 0x000fe8000c10190e */
[----:B------:R-:W-:Y:S04]  /*7bf0*/  STG.E desc[UR14][R206.64+0x180], R38 ;  /* 0x00018026ce007986 */ /* 0x000fe8000c10190e */
[----:B------:R-:W1:Y:S04]  /*7c00*/  LDSM.16.M88.4 R8, [R2+0x500] ;  /* 0x000500000208783b */ /* 0x000e680000000200 */
[----:B--2---:R2:W-:Y:S04]  /*7c10*/  STG.E desc[UR14][R206.64], R247 ;  /* 0x000000f7ce007986 */ /* 0x0045e8000c10190e */
[----:B---3--:R3:W-:Y:S04]  /*7c20*/  STG.E desc[UR14][R208.64], R0 ;  /* 0x00000000d0007986 */ /* 0x0087e8000c10190e */
[----:B--2---:R-:W2:Y:S04]  /*7c30*/  LDL.LU R247, [R1+0x48] ;  /* 0x0000480001f77983 */ /* 0x004ea80000300800 */
[----:B---3--:R-:W3:Y:S04]  /*7c40*/  LDL.LU R0, [R1+0x4c] ;  /* 0x00004c0001007983 */ /* 0x008ee80000300800 */
        /* <DEDUP_REMOVED lines=12> */
[----:B-----5:R5:W-:Y:S04]  /*7d10*/  STG.E desc[UR14][R212.64], R245 ;  /* 0x000000f5d4007986 */ /* 0x020be8000c10190e */
[----:B------:R-:W-:Y:S04]  /*7d20*/  STG.E desc[UR14][R214.64+0x80], R106 ;  /* 0x0000806ad6007986 */ /* 0x000fe8000c10190e */
[----:B----4-:R4:W-:Y:S04]  /*7d30*/  STG.E desc[UR14][R214.64], R3 ;  /* 0x00000003d6007986 */ /* 0x0109e8000c10190e */
[----:B------:R-:W-:Y:S04]  /*7d40*/  STG.E desc[UR14][R214.64+0x100], R18 ;  /* 0x00010012d6007986 */ /* 0x000fe8000c10190e */
[----:B------:R-:W-:Y:S04]  /*7d50*/  STG.E desc[UR14][R214.64+0x180], R42 ;  /* 0x0001802ad6007986 */ /* 0x000fe8000c10190e */
[----:B-----5:R-:W5:Y:S04]  /*7d60*/  LDL.LU R245, [R1+0x34] ;  /* 0x0000340001f57983 */ /* 0x020f680000300800 */
[----:B------:R0:W-:Y:S04]  /*7d70*/  STG.E desc[UR14][R216.64], R246 ;  /* 0x000000f6d8007986 */ /* 0x0001e8000c10190e */
[----:B----4-:R-:W4:Y:S04]  /*7d80*/  LDL.LU R3, [R1+0x38] ;  /* 0x0000380001037983 */ /* 0x010f280000300800 */
[----:B0-----:R-:W4:Y:S04]  /*7d90*/  LDL.LU R246, [R1+0x3c] ;  /* 0x00003c0001f67983 */ /* 0x001f280000300800 */
[----:B------:R-:W4:Y:S04]  /*7da0*/  LDL.LU R187, [R1+0x20] ;  /* 0x0000200001bb7983 */ /* 0x000f280000300800 */
[----:B------:R-:W4:Y:S04]  /*7db0*/  LDL.LU R135, [R1+0x24] ;  /* 0x0000240001877983 */ /* 0x000f280000300800 */
[----:B------:R-:W-:Y:S04]  /*7dc0*/  STG.E desc[UR14][R216.64+0x80], R107 ;  /* 0x0000806bd8007986 */ /* 0x000fe8000c10190e */
[----:B------:R-:W-:Y:S04]  /*7dd0*/  STG.E desc[UR14][R216.64+0x100], R19 ;  /* 0x00010013d8007986 */ /* 0x000fe8000c10190e */
[----:B------:R-:W-:Y:S04]  /*7de0*/  STG.E desc[UR14][R216.64+0x180], R43 ;  /* 0x0001802bd8007986 */ /* 0x000fe8000c10190e */
[----:B------:R-:W-:Y:S04]  /*7df0*/  STG.E desc[UR14][R218.64], R144 ;  /* 0x00000090da007986 */ /* 0x000fe8000c10190e */
[----:B------:R-:W-:Y:S04]  /*7e00*/  STG.E desc[UR14][R218.64+0x80], R100 ;  /* 0x00008064da007986 */ /* 0x000fe8000c10190e */
[----:B------:R-:W-:Y:S04]  /*7e10*/  STG.E desc[UR14][R218.64+0x100], R20 ;  /* 0x00010014da007986 */ /* 0x000fe8000c10190e */
[----:B------:R-:W-:Y:S04]  /*7e20*/  STG.E desc[UR14][R218.64+0x180], R4 ;  /* 0x00018004da007986 */ /* 0x000fe8000c10190e */
[----:B------:R0:W-:Y:S04]  /*7e30*/  STG.E desc[UR14][R220.64], R243 ;  /* 0x000000f3dc007986 */ /* 0x0001e8000c10190e */
[----:B------:R-:W-:Y:S04]  /*7e40*/  STG.E desc[UR14][R220.64+0x80], R101 ;  /* 0x00008065dc007986 */ /* 0x000fe8000c10190e */
[----:B------:R-:W-:Y:S04]  /*7e50*/  STG.E desc[UR14][R220.64+0x100], R21 ;  /* 0x00010015dc007986 */ /* 0x000fe8000c10190e */
[----:B------:R-:W-:Y:S04]  /*7e60*/  STG.E desc[UR14][R220.64+0x180], R5 ;  /* 0x00018005dc007986 */ /* 0x000fe8000c10190e */
[----:B------:R-:W-:Y:S04]  /*7e70*/  STG.E desc[UR14][R222.64+0x80], R102 ;  /* 0x00008066de007986 */ /* 0x000fe8000c10190e */
[----:B------:R-:W-:Y:S04]  /*7e80*/  STG.E desc[UR14][R222.64+0x100], R22 ;  /* 0x00010016de007986 */ /* 0x000fe8000c10190e */
[----:B------:R-:W-:Y:S04]  /*7e90*/  STG.E desc[UR14][R222.64+0x180], R6 ;  /* 0x00018006de007986 */ /* 0x000fe8000c10190e */
[----:B0-----:R-:W4:Y:S04]  /*7ea0*/  LDL.LU R243, [R1+0x28] ;  /* 0x0000280001f37983 */ /* 0x001f280000300800 */
[----:B--2---:R-:W-:Y:S04]  /*7eb0*/  STG.E desc[UR14][R222.64], R247 ;  /* 0x000000f7de007986 */ /* 0x004fe8000c10190e */
[----:B---3--:R0:W-:Y:S04]  /*7ec0*/  STG.E desc[UR14][R224.64], R0 ;  /* 0x00000000e0007986 */ /* 0x0081e8000c10190e */
[----:B0-----:R-:W2:Y:S04]  /*7ed0*/  LDL.LU R0, [R1+0x2c] ;  /* 0x00002c0001007983 */ /* 0x001ea80000300800 */
[----:B------:R-:W-:Y:S04]  /*7ee0*/  STG.E desc[UR14][R224.64+0x80], R103 ;  /* 0x00008067e0007986 */ /* 0x000fe8000c10190e */
[----:B------:R-:W-:Y:S04]  /*7ef0*/  STG.E desc[UR14][R224.64+0x100], R23 ;  /* 0x00010017e0007986 */ /* 0x000fe8000c10190e */
[----:B------:R-:W-:Y:S04]  /*7f00*/  STG.E desc[UR14][R224.64+0x180], R7 ;  /* 0x00018007e0007986 */ /* 0x000fe8000c10190e */
[----:B------:R-:W-:Y:S04]  /*7f10*/  STG.E desc[UR14][R226.64+0x80], R96 ;  /* 0x00008060e2007986 */ /* 0x000fe8000c10190e */
[----:B------:R-:W-:Y:S04]  /*7f20*/  STG.E desc[UR14][R226.64], R248 ;  /* 0x000000f8e2007986 */ /* 0x000fe8000c10190e */
[----:B------:R-:W-:Y:S04]  /*7f30*/  STG.E desc[UR14][R226.64+0x100], R24 ;  /* 0x00010018e2007986 */ /* 0x000fe8000c10190e */
[----:B-1----:R-:W-:Y:S04]  /*7f40*/  STG.E desc[UR14][R226.64+0x180], R8 ;  /* 0x00018008e2007986 */ /* 0x002fe8000c10190e */
[----:B------:R-:W3:Y:S04]  /*7f50*/  LDL.LU R247, [R1+0x10] ;  /* 0x0000100001f77983 */ /* 0x000ee80000300800 */
[----:B------:R-:W-:Y:S04]  /*7f60*/  STG.E desc[UR14][R228.64+0x80], R97 ;  /* 0x00008061e4007986 */ /* 0x000fe8000c10190e */
[----:B------:R-:W-:Y:S04]  /*7f70*/  STG.E desc[UR14][R228.64+0x100], R25 ;  /* 0x00010019e4007986 */ /* 0x000fe8000c10190e */
[----:B------:R-:W-:Y:S04]  /*7f80*/  STG.E desc[UR14][R228.64+0x180], R9 ;  /* 0x00018009e4007986 */ /* 0x000fe8000c10190e */
[----:B-----5:R0:W-:Y:S04]  /*7f90*/  STG.E desc[UR14][R228.64], R245 ;  /* 0x000000f5e4007986 */ /* 0x0201e8000c10190e */
[----:B------:R-:W-:Y:S04]  /*7fa0*/  STG.E desc[UR14][R230.64+0x80], R98 ;  /* 0x00008062e6007986 */ /* 0x000fe8000c10190e */
[----:B----4-:R-:W-:Y:S04]  /*7fb0*/  STG.E desc[UR14][R230.64], R3 ;  /* 0x00000003e6007986 */ /* 0x010fe8000c10190e */
[----:B------:R-:W-:Y:S04]  /*7fc0*/  STG.E desc[UR14][R230.64+0x100], R26 ;  /* 0x0001001ae6007986 */ /* 0x000fe8000c10190e */
[----:B------:R-:W-:Y:S04]  /*7fd0*/  STG.E desc[UR14][R230.64+0x180], R10 ;  /* 0x0001800ae6007986 */ /* 0x000fe8000c10190e */
[----:B0-----:R-:W4:Y:S04]  /*7fe0*/  LDL.LU R245, [R1+0x14] ;  /* 0x0000140001f57983 */ /* 0x001f280000300800 */
[----:B------:R-:W-:Y:S04]  /*7ff0*/  STG.E desc[UR14][R232.64], R246 ;  /* 0x000000f6e8007986 */ /* 0x000fe8000c10190e */
[----:B------:R-:W-:Y:S04]  /*8000*/  STG.E desc[UR14][R232.64+0x80], R99 ;  /* 0x00008063e8007986 */ /* 0x000fe8000c10190e */
[----:B------:R-:W-:Y:S04]  /*8010*/  STG.E desc[UR14][R232.64+0x100], R27 ;  /* 0x0001001be8007986 */ /* 0x000fe8000c10190e */
[----:B------:R-:W-:Y:S04]  /*8020*/  STG.E desc[UR14][R232.64+0x180], R11 ;  /* 0x0001800be8007986 */ /* 0x000fe8000c10190e */
[----:B------:R0:W-:Y:S04]  /*8030*/  STG.E desc[UR14][R234.64], R187 ;  /* 0x000000bbea007986 */ /* 0x0001e8000c10190e */
[----:B------:R-:W-:Y:S04]  /*8040*/  STG.E desc[UR14][R234.64+0x80], R92 ;  /* 0x0000805cea007986 */ /* 0x000fe8000c10190e */
[----:B------:R-:W-:Y:S04]  /*8050*/  STG.E desc[UR14][R234.64+0x100], R148 ;  /* 0x00010094ea007986 */ /* 0x000fe8000c10190e */
[----:B------:R-:W-:Y:S01]  /*8060*/  STG.E desc[UR14][R234.64+0x180], R12 ;  /* 0x0001800cea007986 */ /* 0x000fe2000c10190e */
[----:B0-----:R-:W-:-:S03]  /*8070*/  IMAD.X R187, RZ, RZ, R91, P5 ;  /* 0x000000ffffbb7224 */ /* 0x001fc600028e065b */
[----:B------:R-:W5:Y:S04]  /*8080*/  LDL.LU R3, [R1+0x18] ;  /* 0x0000180001037983 */ /* 0x000f680000300800 */
[----:B------:R0:W-:Y:S04]  /*8090*/  STG.E desc[UR14][R236.64], R135 ;  /* 0x00000087ec007986 */ /* 0x0001e8000c10190e */
[----:B------:R-:W5:Y:S01]  /*80a0*/  LDL.LU R246, [R1+0x1c] ;  /* 0x00001c0001f67983 */ /* 0x000f620000300800 */
[----:B0-----:R-:W-:-:S03]  /*80b0*/  IMAD.X R135, RZ, RZ, R90, P4 ;  /* 0x000000ffff877224 */ /* 0x001fc600020e065a */
[----:B------:R-:W5:Y:S04]  /*80c0*/  LDL.LU R90, [R1+0xf4] ;  /* 0x0000f400015a7983 */ /* 0x000f680000300800 */
[----:B------:R-:W5:Y:S04]  /*80d0*/  LDL.LU R91, [R1+0xf0] ;  /* 0x0000f000015b7983 */ /* 0x000f680000300800 */
[----:B------:R-:W-:Y:S04]  /*80e0*/  STG.E desc[UR14][R236.64+0x80], R93 ;  /* 0x0000805dec007986 */ /* 0x000fe8000c10190e */
[----:B------:R-:W-:Y:S04]  /*80f0*/  STG.E desc[UR14][R236.64+0x100], R149 ;  /* 0x00010095ec007986 */ /* 0x000fe8000c10190e */
[----:B------:R-:W-:Y:S04]  /*8100*/  STG.E desc[UR14][R236.64+0x180], R13 ;  /* 0x0001800dec007986 */ /* 0x000fe8000c10190e */
[----:B------:R-:W-:Y:S04]  /*8110*/  STG.E desc[UR14][R238.64], R243 ;  /* 0x000000f3ee007986 */ /* 0x000fe8000c10190e */
[----:B------:R-:W-:Y:S04]  /*8120*/  STG.E desc[UR14][R238.64+0x80], R94 ;  /* 0x0000805eee007986 */ /* 0x000fe8000c10190e */
[----:B------:R-:W-:Y:S04]  /*8130*/  STG.E desc[UR14][R238.64+0x100], R150 ;  /* 0x00010096ee007986 */ /* 0x000fe8000c10190e */
[----:B------:R-:W-:Y:S01]  /*8140*/  STG.E desc[UR14][R238.64+0x180], R14 ;  /* 0x0001800eee007986 */ /* 0x000fe2000c10190e */
[----:B------:R-:W-:-:S03]  /*8150*/  IMAD.SHL.U32 R252, R252, 0x80, RZ ;  /* 0x00000080fcfc7824 */ /* 0x000fc600078e00ff */
[----:B------:R-:W-:Y:S02]  /*8160*/  STG.E desc[UR14][R240.64+0x80], R95 ;  /* 0x0000805ff0007986 */ /* 0x000fe4000c10190e */
[----:B------:R-:W-:Y:S02]  /*8170*/  LEA.HI.X R252, R252, UR9, RZ, 0x2, P0 ;  /* 0x00000009fcfc7c11 */ /* 0x000fe400080f14ff */
[----:B------:R-:W-:Y:S04]  /*8180*/  STG.E desc[UR14][R240.64+0x100], R151 ;  /* 0x00010097f0007986 */ /* 0x000fe8000c10190e */
[----:B------:R-:W-:Y:S04]  /*8190*/  STG.E desc[UR14][R240.64+0x180], R15 ;  /* 0x0001800ff0007986 */ /* 0x000fe8000c10190e */
[----:B--2---:R0:W-:Y:S02]  /*81a0*/  STG.E desc[UR14][R240.64], R0 ;  /* 0x00000000f0007986 */ /* 0x0041e4000c10190e */
[----:B0-----:R-:W0:Y:S02]  /*81b0*/  S2R R0, SR_TID.X ;  /* 0x0000000000007919 */ /* 0x001e240000002100 */
[----:B------:R-:W-:Y:S04]  /*81c0*/  STG.E desc[UR14][R134.64+0x80], R88 ;  /* 0x0000805886007986 */ /* 0x000fe8000c10190e */
[----:B------:R-:W-:Y:S01]  /*81d0*/  STG.E desc[UR14][R134.64+0x100], R152 ;  /* 0x0001009886007986 */ /* 0x000fe2000c10190e */
[----:B0-----:R-:W-:-:S04]  /*81e0*/  SHF.R.U32.HI R0, RZ, 0x5, R0 ;  /* 0x00000005ff007819 */ /* 0x001fc80000011600 */
[----:B------:R-:W-:-:S04]  /*81f0*/  SGXT.U32 R0, R0, 0x2 ;  /* 0x000000020000781a */ /* 0x000fc80000000000 */
[----:B------:R-:W-:-:S05]  /*8200*/  LOP3.LUT R0, R0, 0xf8, RZ, 0xfc, !PT ;  /* 0x000000f800007812 */ /* 0x000fca00078efcff */
[----:B------:R-:W-:Y:S01]  /*8210*/  IMAD.SHL.U32 R0, R0, 0x80, RZ ;  /* 0x0000008000007824 */ /* 0x000fe200078e00ff */
[----:B---3--:R-:W-:Y:S04]  /*8220*/  STG.E desc[UR14][R134.64], R247 ;  /* 0x000000f786007986 */ /* 0x008fe8000c10190e */
[----:B------:R-:W-:Y:S01]  /*8230*/  LEA.HI.X R0, R0, UR5, RZ, 0x2, P2 ;  /* 0x0000000500007c11 */ /* 0x000fe200090f14ff */
[----:B------:R-:W-:Y:S04]  /*8240*/  STG.E desc[UR14][R134.64+0x180], R28 ;  /* 0x0001801c86007986 */ /* 0x000fe8000c10190e */
[----:B------:R-:W-:Y:S01]  /*8250*/  IMAD.X R243, RZ, RZ, R0, P3 ;  /* 0x000000fffff37224 */ /* 0x000fe200018e0600 */
[----:B------:R-:W-:Y:S04]  /*8260*/  STG.E desc[UR14][R186.64+0x80], R89 ;  /* 0x00008059ba007986 */ /* 0x000fe8000c10190e */
[----:B------:R-:W-:Y:S04]  /*8270*/  STG.E desc[UR14][R186.64+0x100], R153 ;  /* 0x00010099ba007986 */ /* 0x000fe8000c10190e */
[----:B------:R-:W-:Y:S04]  /*8280*/  STG.E desc[UR14][R186.64+0x180], R29 ;  /* 0x0001801dba007986 */ /* 0x000fe8000c10190e */
[----:B----4-:R0:W-:Y:S04]  /*8290*/  STG.E desc[UR14][R186.64], R245 ;  /* 0x000000f5ba007986 */ /* 0x0101e8000c10190e */
[----:B------:R1:W-:Y:S04]  /*82a0*/  STG.E desc[UR14][R242.64+0x100], R154 ;  /* 0x0001009af2007986 */ /* 0x0003e8000c10190e */
[----:B------:R1:W-:Y:S01]  /*82b0*/  STG.E desc[UR14][R242.64+0x180], R30 ;  /* 0x0001801ef2007986 */ /* 0x0003e2000c10190e */
[----:B0-----:R-:W-:-:S03]  /*82c0*/  IMAD.X R245, RZ, RZ, R252, P6 ;  /* 0x000000fffff57224 */ /* 0x001fc600030e06fc */
[----:B-----5:R1:W-:Y:S04]  /*82d0*/  STG.E desc[UR14][R242.64], R3 ;  /* 0x00000003f2007986 */ /* 0x0203e8000c10190e */
[----:B------:R1:W-:Y:S04]  /*82e0*/  STG.E desc[UR14][R242.64+0x80], R90 ;  /* 0x0000805af2007986 */ /* 0x0003e8000c10190e */
[----:B------:R1:W-:Y:S04]  /*82f0*/  STG.E desc[UR14][R244.64], R246 ;  /* 0x000000f6f4007986 */ /* 0x0003e8000c10190e */
[----:B------:R1:W-:Y:S04]  /*8300*/  STG.E desc[UR14][R244.64+0x80], R91 ;  /* 0x0000805bf4007986 */ /* 0x0003e8000c10190e */
[----:B------:R1:W-:Y:S04]  /*8310*/  STG.E desc[UR14][R244.64+0x100], R155 ;  /* 0x0001009bf4007986 */ /* 0x0003e8000c10190e */
[----:B------:R1:W-:Y:S01]  /*8320*/  STG.E desc[UR14][R244.64+0x180], R31 ;  /* 0x0001801ff4007986 */ /* 0x0003e2000c10190e */
[----:B------:R-:W-:Y:S06]  /*8330*/  BAR.SYNC.DEFER_BLOCKING 0x0 ;  /* 0x0000000000007b1d */ /* 0x000fec0000010000 */
[----:B------:R-:W-:Y:S05]  /*8340*/  @P1 BRA `(.L_x_8) ;  /* 0x00000000009c1947 */ /* 0x000fea0003800000 */
[----:B------:R-:W-:Y:S01]  /*8350*/  NOP ;  /* 0x0000000000007918 */ /* 0x000fe20000000000 */
[----:B------:R-:W-:Y:S01]  /*8360*/  UMOV UR4, 0x50 ;  /* 0x0000005000047882 */ /* 0x000fe20000000000 */
[----:B------:R-:W-:Y:S01]  /*8370*/  IMAD.U32 R0, RZ, RZ, UR13 ;  /* 0x0000000dff007e24 */ /* 0x000fe2000f8e00ff */
[----:B------:R-:W-:Y:S01]  /*8380*/  ULEA UR6, UR6, UR4, 0x18 ;  /* 0x0000000406067291 */ /* 0x000fe2000f8ec0ff */
[----:B-1----:R-:W-:Y:S02]  /*8390*/  IMAD.MOV.U32 R3, RZ, RZ, 0xff ;  /* 0x000000ffff037424 */ /* 0x002fe400078e00ff */
[----:B------:R-:W-:Y:S01]  /*83a0*/  IMAD.MOV.U32 R7, RZ, RZ, 0x1 ;  /* 0x00000001ff077424 */ /* 0x000fe200078e00ff */
[----:B------:R-:W-:-:S04]  /*83b0*/  LOP3.LUT R0, R0, 0xffff, RZ, 0xc0, !PT ;  /* 0x0000ffff00007812 */ /* 0x000fc800078ec0ff */
[----:B------:R-:W-:Y:S01]  /*83c0*/  SHF.R.U32.HI R0, RZ, 0x5, R0 ;  /* 0x00000005ff007819 */ /* 0x000fe20000011600 */
[----:B------:R-:W0:Y:S04]  /*83d0*/  LDS R5, [UR6] ;  /* 0x00000006ff057984 */ /* 0x000e280008000800 */
[----:B------:R-:W-:Y:S01]  /*83e0*/  VIADD R2, R0, 0x10 ;  /* 0x0000001000027836 */ /* 0x000fe20000000000 */
[----:B------:R-:W-:-:S04]  /*83f0*/  SHF.L.U32 R0, R3, R0, RZ ;  /* 0x0000000003007219 */ /* 0x000fc800000006ff */
[----:B------:R-:W-:-:S04]  /*8400*/  SHF.L.U32 R3, R7, R2, RZ ;  /* 0x0000000207037219 */ /* 0x000fc800000006ff */
[----:B------:R-:W-:-:S04]  /*8410*/  LOP3.LUT R0, R3, R0, RZ, 0xfc, !PT ;  /* 0x0000000003007212 */ /* 0x000fc800078efcff */
[C---:B------:R-:W-:Y:S02]  /*8420*/  LOP3.LUT R2, R0.reuse, 0xffff, RZ, 0xc0, !PT ;  /* 0x0000ffff00027812 */ /* 0x040fe400078ec0ff */
[----:B0-----:R-:W-:-:S04]  /*8430*/  LOP3.LUT R3, R0, 0xffff, R5, 0x80, !PT ;  /* 0x0000ffff00037812 */ /* 0x001fc800078e8005 */
[----:B------:R-:W-:-:S13]  /*8440*/  ISETP.NE.AND P0, PT, R3, R2, PT ;  /* 0x000000020300720c */ /* 0x000fda0003f05270 */
[----:B------:R-:W-:Y:S05]  /*8450*/  @P0 BRA `(.L_x_9) ;  /* 0x0000000000500947 */ /* 0x000fea0003800000 */
[----:B------:R-:W-:Y:S02]  /*8460*/  SHF.R.U32.HI R5, RZ, 0x10, R5 ;  /* 0x00000010ff057819 */ /* 0x000fe40000011605 */
[----:B------:R-:W-:-:S04]  /*8470*/  SHF.R.U32.HI R2, RZ, 0x10, R0 ;  /* 0x00000010ff027819 */ /* 0x000fc80000011600 */
[----:B------:R-:W-:-:S04]  /*8480*/  LOP3.LUT R5, R5, R2, RZ, 0xc0, !PT ;  /* 0x0000000205057212 */ /* 0x000fc800078ec0ff */
[----:B------:R-:W-:-:S13]  /*8490*/  ISETP.NE.AND P0, PT, R5, R2, PT ;  /* 0x000000020500720c */ /* 0x000fda0003f05270 */
[----:B------:R-:W-:Y:S05]  /*84a0*/  @P0 BRA `(.L_x_10) ;  /* 0x0000000000300947 */ /* 0x000fea0003800000 */
[----:B------:R-:W-:Y:S01]  /*84b0*/  R2UR UR4, R0 ;  /* 0x00000000000472ca */ /* 0x000fe200000e0000 */
[----:B------:R-:W-:Y:S01]  /*84c0*/  VOTEU.ANY UR5, UPT, PT ;  /* 0x0000000000057886 */ /* 0x000fe200038e0100 */
[----:B------:R-:W0:Y:S01]  /*84d0*/  S2R R0, SR_LANEID ;  /* 0x0000000000007919 */ /* 0x000e220000000000 */
[----:B------:R-:W-:-:S10]  /*84e0*/  UFLO.U32 UR5, UR5 ;  /* 0x00000005000572bd */ /* 0x000fd400080e0000 */
[----:B------:R-:W-:-:S06]  /*84f0*/  ULOP3.LUT UR4, URZ, UR4, URZ, 0x33, !UPT ;  /* 0x00000004ff047292 */ /* 0x000fcc000f8e33ff */
[----:B------:R-:W-:-:S04]  /*8500*/  IMAD.U32 R2, RZ, RZ, UR4 ;  /* 0x00000004ff027e24 */ /* 0x000fc8000f8e00ff */
[----:B------:R-:W1:Y:S02]  /*8510*/  REDUX UR7, R2 ;  /* 0x00000000020773c4 */ /* 0x000e640000000000 */
[----:B------:R2:W-:Y:S01]  /*8520*/  UTCATOMSWS.AND URZ, UR4 ;  /* 0x0000000400ff79e3 */ /* 0x0005e20008000000 */
[----:B0-----:R-:W-:Y:S01]  /*8530*/  ISETP.EQ.U32.AND P0, PT, R0, UR5, PT ;  /* 0x0000000500007c0c */ /* 0x001fe2000bf02070 */
[----:B-1----:R-:W-:-:S12]  /*8540*/  IMAD.U32 R0, RZ, RZ, UR7 ;  /* 0x00000007ff007e24 */ /* 0x002fd8000f8e00ff */
[----:B------:R2:W-:Y:S01]  /*8550*/  @P0 ATOMS.AND RZ, [UR6], R0 ;  /* 0x00000000ffff098c */ /* 0x0005e2000a800006 */
[----:B------:R-:W-:Y:S05]  /*8560*/  BRA `(.L_x_8) ;  /* 0x0000000000147947 */ /* 0x000fea0003800000 */
.L_x_10:
[----:B------:R-:W-:-:S07]  /*8570*/  MOV R2, 0x8590 ;  /* 0x0000859000027802 */ /* 0x000fce0000000f00 */
[----:B------:R-:W-:Y:S05]  /*8580*/  CALL.REL.NOINC `($__internal_0_$__cuda_sm10x_tcgen05_guardrail_trap_col_being_dealloced_not_returned_by_alloc) ;  /* 0x0000000000207944 */ /* 0x000fea0003c00000 */
[----:B------:R-:W-:Y:S05]  /*8590*/  BRA `(.L_x_8) ;  /* 0x0000000000087947 */ /* 0x000fea0003800000 */
.L_x_9:
[----:B------:R-:W-:-:S07]  /*85a0*/  MOV R2, 0x85c0 ;  /* 0x000085c000027802 */ /* 0x000fce0000000f00 */
[----:B------:R-:W-:Y:S05]  /*85b0*/  CALL.REL.NOINC `($__internal_2_$__cuda_sm10x_tcgen05_guardrail_trap_unallocated_columns_being_dealloced) ;  /* 0x00000000002c7944 */ /* 0x000fea0003c00000 */
.L_x_8:
[----:B------:R-:W-:Y:S01]  /*85c0*/  NOP ;  /* 0x0000000000007918 */ /* 0x000fe20000000000 */
[----:B--2---:R-:W-:Y:S05]  /*85d0*/  EXIT ;  /* 0x000000000000794d */ /* 0x004fea0003800000 */
.L_x_7:
[----:B------:R-:W1:Y:S02]  /*85e0*/  SYNCS.PHASECHK.TRANS64.TRYWAIT P0, [UR12+0x6000], RZ ;  /* 0x006000ffff0075a7 */ /* 0x000e64000800110c */
[----:B-1----:R-:W-:Y:S05]  /*85f0*/  @!P0 BRA `(.L_x_7) ;  /* 0xfffffffc00f88947 */ /* 0x002fea000383ffff */
[----:B------:R-:W-:Y:S05]  /*8600*/  BRA `(.L_x_11) ;  /* 0xffffffb0007c7947 */ /* 0x000fea000383ffff */
        .weak           $__internal_0_$__cuda_sm10x_tcgen05_guardrail_trap_col_being_dealloced_not_returned_by_alloc
        .type           $__internal_0_$__cuda_sm10x_tcgen05_guardrail_trap_col_being_dealloced_not_returned_by_alloc,@function
        .size           $__internal_0_$__cuda_sm10x_tcgen05_guardrail_trap_col_being_dealloced_not_returned_by_alloc,($__internal_1_$__cuda_sm10x_tcgen05_guardrail_trap_phase_invalid_during_alloc - $__internal_0_$__cuda_sm10x_tcgen05_guardrail_trap_col_being_dealloced_not_returned_by_alloc)
$__internal_0_$__cuda_sm10x_tcgen05_guardrail_trap_col_being_dealloced_not_returned_by_alloc:
[----:B------:R-:W-:Y:S05]  /*8610*/  BPT.TRAP 0x1 ;  /* 0x000000040000795c */ /* 0x000fea0000300000 */
[----:B------:R-:W-:-:S04]  /*8620*/  IMAD.MOV.U32 R3, RZ, RZ, 0x0 ;  /* 0x00000000ff037424 */ /* 0x000fc800078e00ff */
[----:B------:R-:W-:Y:S05]  /*8630*/  RET.REL.NODEC R2 `(gluon_mma) ;  /* 0xffffff7802707950 */ /* 0x000fea0003c3ffff */
        .weak           $__internal_1_$__cuda_sm10x_tcgen05_guardrail_trap_phase_invalid_during_alloc
        .type           $__internal_1_$__cuda_sm10x_tcgen05_guardrail_trap_phase_invalid_during_alloc,@function
        .size           $__internal_1_$__cuda_sm10x_tcgen05_guardrail_trap_phase_invalid_during_alloc,($__internal_2_$__cuda_sm10x_tcgen05_guardrail_trap_unallocated_columns_being_dealloced - $__internal_1_$__cuda_sm10x_tcgen05_guardrail_trap_phase_invalid_during_alloc)
$__internal_1_$__cuda_sm10x_tcgen05_guardrail_trap_phase_invalid_during_alloc:
[----:B------:R-:W-:Y:S05]  /*8640*/  BPT.TRAP 0x1 ;  /* 0x000000040000795c */ /* 0x000fea0000300000 */
[----:B------:R-:W-:-:S04]  /*8650*/  IMAD.MOV.U32 R3, RZ, RZ, 0x0 ;  /* 0x00000000ff037424 */ /* 0x000fc800078e00ff */
[----:B------:R-:W-:Y:S05]  /*8660*/  RET.REL.NODEC R2 `(gluon_mma) ;  /* 0xffffff7802647950 */ /* 0x000fea0003c3ffff */
        .weak           $__internal_2_$__cuda_sm10x_tcgen05_guardrail_trap_unallocated_columns_being_dealloced
        .type           $__internal_2_$__cuda_sm10x_tcgen05_guardrail_trap_unallocated_columns_being_dealloced,@function
        .size           $__internal_2_$__cuda_sm10x_tcgen05_guardrail_trap_unallocated_columns_being_dealloced,(.L_x_15 - $__internal_2_$__cuda_sm10x_tcgen05_guardrail_trap_unallocated_columns_being_dealloced)
$__internal_2_$__cuda_sm10x_tcgen05_guardrail_trap_unallocated_columns_being_dealloced:
[----:B------:R-:W-:Y:S05]  /*8670*/  BPT.TRAP 0x1 ;  /* 0x000000040000795c */ /* 0x000fea0000300000 */
[----:B------:R-:W-:-:S04]  /*8680*/  IMAD.MOV.U32 R3, RZ, RZ, 0x0 ;  /* 0x00000000ff037424 */ /* 0x000fc800078e00ff */
[----:B------:R-:W-:Y:S05]  /*8690*/  RET.REL.NODEC R2 `(gluon_mma) ;  /* 0xffffff7802587950 */ /* 0x000fea0003c3ffff */
.L_x_12:
[----:B------:R-:W-:-:S00]  /*86a0*/  BRA `(.L_x_12) ;  /* 0xfffffffc00fc7947 */ /* 0x000fc0000383ffff */
[----:B------:R-:W-:-:S00]  /*86b0*/  NOP ;  /* 0x0000000000007918 */ /* 0x000fc00000000000 */
        /* <DEDUP_REMOVED lines=12> */
.L_x_15:


//--------------------- .nv.shared.gluon_mma      --------------------------
	.section	.nv.shared.gluon_mma,"aw",@nobits
	.sectionflags	@""
	.align	16
	.zero		1024


//--------------------- .nv.shared.reserved.0     --------------------------
	.section	.nv.shared.reserved.0,"aw",@nobits
	.align	8
	.weak		__nv_reservedSMEM_offset_0_alias
	.size		__nv_reservedSMEM_offset_0_alias, 0, 64
	.other		__nv_reservedSMEM_offset_0_alias,@"STO_CUDA_RESERVED_SHARED STV_DEFAULT"
__nv_reservedSMEM_offset_0_alias:
	.zero		0
.nv.shared.reserved.0:
	.zero		64
	.weak		__nv_reservedSMEM_allocation_phase
	.type		__nv_reservedSMEM_allocation_phase,@object
	.size		__nv_reservedSMEM_allocation_phase,(.L_0 - __nv_reservedSMEM_allocation_phase)
__nv_reservedSMEM_allocation_phase:
	.zero		1
.L_0:
	.zero		7
	.weak		__nv_reservedSMEM_devtool_atexit_pc
	.type		__nv_reservedSMEM_devtool_atexit_pc,@object
	.size		__nv_reservedSMEM_devtool_atexit_pc,(__nv_reservedSMEM_allocation_mask - __nv_reservedSMEM_devtool_atexit_pc)
__nv_reservedSMEM_devtool_atexit_pc:
	.zero		8
	.weak		__nv_reservedSMEM_allocation_mask
	.type		__nv_reservedSMEM_allocation_mask,@object
	.size		__nv_reservedSMEM_allocation_mask,(.L_2 - __nv_reservedSMEM_allocation_mask)
__nv_reservedSMEM_allocation_mask:
	.zero		4
.L_2:


//--------------------- .nv.constant0.gluon_mma   --------------------------
	.section	.nv.constant0.gluon_mma,"a",@progbits
	.sectionflags	@""
	.align	4
.nv.constant0.gluon_mma:
	.zero		936


//--------------------- SYMBOLS --------------------------

	.type		.nv.reservedSmem.offset0,@object
	.size		.nv.reservedSmem.offset0,0x4
	.type		.nv.reservedSmem.cap,@object
	.size		.nv.reservedSmem.cap,0x4
